	.target	sm_90a

	.elftype	@"ET_EXEC"


//--------------------- .note.nv.tkinfo           --------------------------
	.section	.note.nv.tkinfo,"",@"SHT_NOTE"
	.sectionflags	@"SHF_NOTE_NV_TKINFO"
	.tkinfo
        /*0018*/ 	.word	0x00000002
        /*0030*/ 	.string	""
        /*0030*/ 	.string	"ptxas"
        /*0030*/ 	.string	"Cuda compilation tools, release 13.0, V13.0.88"
        /*0030*/ 	.string	"Build cuda_13.0.r13.0/compiler.36424714_0"
        /*0030*/ 	.string	"-arch sm_90a -m 64 "



//--------------------- .note.nv.cuinfo           --------------------------
	.section	.note.nv.cuinfo,"",@"SHT_NOTE"
	.sectionflags	@"SHF_NOTE_NV_CUINFO"
        /*0018*/ 	.short	0x0002
        /*001a*/ 	.short	0x005a
        /*001c*/ 	.short	0x0082
	.zero		2


//--------------------- .nv.info                  --------------------------
	.section	.nv.info,"",@"SHT_CUDA_INFO"
	.align	4


	//----- nvinfo : EIATTR_REGCOUNT
	.align		4
        /*0000*/ 	.byte	0x04, 0x2f
        /*0002*/ 	.short	(.L_12 - .L_11)
	.align		4
.L_11:
        /*0004*/ 	.word	index@(_ZN7cutlass13device_kernelINS_4gemm6kernel13GemmUniversalIN4cute5tupleIJiiiiEEENS1_10collective13CollectiveMmaINS1_37MainloopSm90TmaGmmaWarpSpecializedFP8ILi8ENS5_IJNS4_1CILi2EEENSA_ILi1EEESC_EEENS1_35KernelTmaWarpSpecializedCooperativeEEENS5_IJNSA_ILi192EEENSA_ILi32EEENSA_ILi128EEEEEENS_12float_e4m3_tENS5_IJlSC_lEEESK_SL_NS4_8TiledMMAINS4_8MMA_AtomIJNS4_4SM904GMMA30MMA_64x32x32_F32E4M3E4M3_SS_TNILNSP_7ScaleInE1ELSR_1EEEEEENS4_6LayoutISD_NS5_IJSC_NSA_ILi0EEESV_EEEEENS5_IJNS4_10UnderscoreESY_SY_EEEEENS4_13SM90_TMA_LOADENS4_14ComposedLayoutINS4_7SwizzleILi3ELi4ELi3EEENS4_18smem_ptr_flag_bitsILi8EEENSU_INS5_IJNSA_ILi8EEESI_EEENS5_IJSI_SC_EEEEEEEvNS4_8identityENS4_23SM90_TMA_LOAD_MULTICASTES1B_vS1C_EENS_8epilogue10collective6detail29Sm90TmaWarpSpecializedAdapterINS1G_15DefaultEpilogueISK_SL_SL_NS1F_6thread17LinearCombinationISK_Li1EffLNS1K_9ScaleType4KindE0ELNS_15FloatRoundStyleE2ESK_EENS1_15EpilogueDefaultEEEEEvvEEEEvNT_6ParamsE)
        /*0008*/ 	.word	0x000000a8


	//----- nvinfo : EIATTR_FRAME_SIZE
	.align		4
.L_12:
        /*000c*/ 	.byte	0x04, 0x11
        /*000e*/ 	.short	(.L_14 - .L_13)
	.align		4
.L_13:
        /*0010*/ 	.word	index@(_ZN7cutlass13device_kernelINS_4gemm6kernel13GemmUniversalIN4cute5tupleIJiiiiEEENS1_10collective13CollectiveMmaINS1_37MainloopSm90TmaGmmaWarpSpecializedFP8ILi8ENS5_IJNS4_1CILi2EEENSA_ILi1EEESC_EEENS1_35KernelTmaWarpSpecializedCooperativeEEENS5_IJNSA_ILi192EEENSA_ILi32EEENSA_ILi128EEEEEENS_12float_e4m3_tENS5_IJlSC_lEEESK_SL_NS4_8TiledMMAINS4_8MMA_AtomIJNS4_4SM904GMMA30MMA_64x32x32_F32E4M3E4M3_SS_TNILNSP_7ScaleInE1ELSR_1EEEEEENS4_6LayoutISD_NS5_IJSC_NSA_ILi0EEESV_EEEEENS5_IJNS4_10UnderscoreESY_SY_EEEEENS4_13SM90_TMA_LOADENS4_14ComposedLayoutINS4_7SwizzleILi3ELi4ELi3EEENS4_18smem_ptr_flag_bitsILi8EEENSU_INS5_IJNSA_ILi8EEESI_EEENS5_IJSI_SC_EEEEEEEvNS4_8identityENS4_23SM90_TMA_LOAD_MULTICASTES1B_vS1C_EENS_8epilogue10collective6detail29Sm90TmaWarpSpecializedAdapterINS1G_15DefaultEpilogueISK_SL_SL_NS1F_6thread17LinearCombinationISK_Li1EffLNS1K_9ScaleType4KindE0ELNS_15FloatRoundStyleE2ESK_EENS1_15EpilogueDefaultEEEEEvvEEEEvNT_6ParamsE)
        /*0014*/ 	.word	0x00000000


	//----- nvinfo : EIATTR_MIN_STACK_SIZE
	.align		4
.L_14:
        /*0018*/ 	.byte	0x04, 0x12
        /*001a*/ 	.short	(.L_16 - .L_15)
	.align		4
.L_15:
        /*001c*/ 	.word	index@(_ZN7cutlass13device_kernelINS_4gemm6kernel13GemmUniversalIN4cute5tupleIJiiiiEEENS1_10collective13CollectiveMmaINS1_37MainloopSm90TmaGmmaWarpSpecializedFP8ILi8ENS5_IJNS4_1CILi2EEENSA_ILi1EEESC_EEENS1_35KernelTmaWarpSpecializedCooperativeEEENS5_IJNSA_ILi192EEENSA_ILi32EEENSA_ILi128EEEEEENS_12float_e4m3_tENS5_IJlSC_lEEESK_SL_NS4_8TiledMMAINS4_8MMA_AtomIJNS4_4SM904GMMA30MMA_64x32x32_F32E4M3E4M3_SS_TNILNSP_7ScaleInE1ELSR_1EEEEEENS4_6LayoutISD_NS5_IJSC_NSA_ILi0EEESV_EEEEENS5_IJNS4_10UnderscoreESY_SY_EEEEENS4_13SM90_TMA_LOADENS4_14ComposedLayoutINS4_7SwizzleILi3ELi4ELi3EEENS4_18smem_ptr_flag_bitsILi8EEENSU_INS5_IJNSA_ILi8EEESI_EEENS5_IJSI_SC_EEEEEEEvNS4_8identityENS4_23SM90_TMA_LOAD_MULTICASTES1B_vS1C_EENS_8epilogue10collective6detail29Sm90TmaWarpSpecializedAdapterINS1G_15DefaultEpilogueISK_SL_SL_NS1F_6thread17LinearCombinationISK_Li1EffLNS1K_9ScaleType4KindE0ELNS_15FloatRoundStyleE2ESK_EENS1_15EpilogueDefaultEEEEEvvEEEEvNT_6ParamsE)
        /*0020*/ 	.word	0x00000000
.L_16:


//--------------------- .nv.compat                --------------------------
	.section	.nv.compat,"",@"SHT_CUDA_COMPAT_INFO"
	.align	4
        /*0000*/ 	.byte	0x02, 0x09, 0x01, 0x00, 0x02, 0x02, 0x04, 0x00, 0x02, 0x05, 0x05, 0x00, 0x03, 0x07, 0x01, 0x01
        /*0010*/ 	.byte	0x02, 0x03, 0x01, 0x00, 0x02, 0x06, 0x01, 0x00, 0x04, 0x0b, 0x08, 0x00, 0x00, 0x00, 0x00, 0x00
        /*0020*/ 	.byte	0x00, 0x00, 0x00, 0x00


//--------------------- .nv.info._ZN7cutlass13device_kernelINS_4gemm6kernel13GemmUniversalIN4cute5tupleIJiiiiEEENS1_10collective13CollectiveMmaINS1_37MainloopSm90TmaGmmaWarpSpecializedFP8ILi8ENS5_IJNS4_1CILi2EEENSA_ILi1EEESC_EEENS1_35KernelTmaWarpSpecializedCooperativeEEENS5_IJNSA_ILi192EEENSA_ILi32EEENSA_ILi128EEEEEENS_12float_e4m3_tENS5_IJlSC_lEEESK_SL_NS4_8TiledMMAINS4_8MMA_AtomIJNS4_4SM904GMMA30MMA_64x32x32_F32E4M3E4M3_SS_TNILNSP_7ScaleInE1ELSR_1EEEEEENS4_6LayoutISD_NS5_IJSC_NSA_ILi0EEESV_EEEEENS5_IJNS4_10UnderscoreESY_SY_EEEEENS4_13SM90_TMA_LOADENS4_14ComposedLayoutINS4_7SwizzleILi3ELi4ELi3EEENS4_18smem_ptr_flag_bitsILi8EEENSU_INS5_IJNSA_ILi8EEESI_EEENS5_IJSI_SC_EEEEEEEvNS4_8identityENS4_23SM90_TMA_LOAD_MULTICASTES1B_vS1C_EENS_8epilogue10collective6detail29Sm90TmaWarpSpecializedAdapterINS1G_15DefaultEpilogueISK_SL_SL_NS1F_6thread17LinearCombinationISK_Li1EffLNS1K_9ScaleType4KindE0ELNS_15FloatRoundStyleE2ESK_EENS1_15EpilogueDefaultEEEEEvvEEEEvNT_6ParamsE --------------------------
	.section	.nv.info._ZN7cutlass13device_kernelINS_4gemm6kernel13GemmUniversalIN4cute5tupleIJiiiiEEENS1_10collective13CollectiveMmaINS1_37MainloopSm90TmaGmmaWarpSpecializedFP8ILi8ENS5_IJNS4_1CILi2EEENSA_ILi1EEESC_EEENS1_35KernelTmaWarpSpecializedCooperativeEEENS5_IJNSA_ILi192EEENSA_ILi32EEENSA_ILi128EEEEEENS_12float_e4m3_tENS5_IJlSC_lEEESK_SL_NS4_8TiledMMAINS4_8MMA_AtomIJNS4_4SM904GMMA30MMA_64x32x32_F32E4M3E4M3_SS_TNILNSP_7ScaleInE1ELSR_1EEEEEENS4_6LayoutISD_NS5_IJSC_NSA_ILi0EEESV_EEEEENS5_IJNS4_10UnderscoreESY_SY_EEEEENS4_13SM90_TMA_LOADENS4_14ComposedLayoutINS4_7SwizzleILi3ELi4ELi3EEENS4_18smem_ptr_flag_bitsILi8EEENSU_INS5_IJNSA_ILi8EEESI_EEENS5_IJSI_SC_EEEEEEEvNS4_8identityENS4_23SM90_TMA_LOAD_MULTICASTES1B_vS1C_EENS_8epilogue10collective6detail29Sm90TmaWarpSpecializedAdapterINS1G_15DefaultEpilogueISK_SL_SL_NS1F_6thread17LinearCombinationISK_Li1EffLNS1K_9ScaleType4KindE0ELNS_15FloatRoundStyleE2ESK_EENS1_15EpilogueDefaultEEEEEvvEEEEvNT_6ParamsE,"",@"SHT_CUDA_INFO"
	.sectionflags	@""
	.align	4


	//----- nvinfo : EIATTR_CUDA_API_VERSION
	.align		4
        /*0000*/ 	.byte	0x04, 0x37
        /*0002*/ 	.short	(.L_18 - .L_17)
.L_17:
        /*0004*/ 	.word	0x00000082


	//----- nvinfo : EIATTR_KPARAM_INFO
	.align		4
.L_18:
        /*0008*/ 	.byte	0x04, 0x17
        /*000a*/ 	.short	(.L_20 - .L_19)
.L_19:
        /*000c*/ 	.word	0x00000000
        /*0010*/ 	.short	0x0000
        /*0012*/ 	.short	0x0070
        /*0014*/ 	.byte	0x00, 0xf0, 0x01, 0x10


	//----- nvinfo : EIATTR_SPARSE_MMA_MASK
	.align		4
.L_20:
        /*0018*/ 	.byte	0x03, 0x50
        /*001a*/ 	.short	0x0000


	//----- nvinfo : EIATTR_MAXREG_COUNT
	.align		4
        /*001c*/ 	.byte	0x03, 0x1b
        /*001e*/ 	.short	0x00a8


	//----- nvinfo : EIATTR_NUM_BARRIERS
	.align		4
        /*0020*/ 	.byte	0x02, 0x4c
        /*0022*/ 	.byte	0x01
	.zero		1


	//----- nvinfo : EIATTR_MERCURY_ISA_VERSION
	.align		4
        /*0024*/ 	.byte	0x03, 0x5f
        /*0026*/ 	.short	0x0101


	//----- nvinfo : EIATTR_INT_WARP_WIDE_INSTR_OFFSETS
	.align		4
        /*0028*/ 	.byte	0x04, 0x31
        /*002a*/ 	.short	(.L_22 - .L_21)


	//   ....[0]....
.L_21:
        /*002c*/ 	.word	0x00000520


	//   ....[1]....
        /*0030*/ 	.word	0x00000650


	//   ....[2]....
        /*0034*/ 	.word	0x00000730


	//   ....[3]....
        /*0038*/ 	.word	0x00002890


	//----- nvinfo : EIATTR_COOP_GROUP_MASK_REGIDS
	.align		4
.L_22:
        /*003c*/ 	.byte	0x04, 0x29
        /*003e*/ 	.short	(.L_24 - .L_23)


	//   ....[0]....
.L_23:
        /*0040*/ 	.word	0xffffffff


	//   ....[1]....
        /*0044*/ 	.word	0xffffffff


	//   ....[2]....
        /*0048*/ 	.word	0xffffffff


	//   ....[3]....
        /*004c*/ 	.word	0xffffffff


	//   ....[4]....
        /*0050*/ 	.word	0xffffffff


	//   ....[5]....
        /*0054*/ 	.word	0xffffffff


	//----- nvinfo : EIATTR_COOP_GROUP_INSTR_OFFSETS
	.align		4
.L_24:
        /*0058*/ 	.byte	0x04, 0x28
        /*005a*/ 	.short	(.L_26 - .L_25)


	//   ....[0]....
.L_25:
        /*005c*/ 	.word	0x00000060


	//   ....[1]....
        /*0060*/ 	.word	0x00000070


	//   ....[2]....
        /*0064*/ 	.word	0x00000130


	//   ....[3]....
        /*0068*/ 	.word	0x00000380


	//   ....[4]....
        /*006c*/ 	.word	0x000008a0


	//   ....[5]....
        /*0070*/ 	.word	0x00001310


	//----- nvinfo : EIATTR_REG_RECONFIG
	.align		4
.L_26:
        /*0074*/ 	.byte	0x01, 0x54
	.zero		2


	//----- nvinfo : EIATTR_MBARRIER_INSTR_OFFSETS
	.align		4
        /*0078*/ 	.byte	0x04, 0x39
        /*007a*/ 	.short	(.L_28 - .L_27)


	//   ....[0]....
.L_27:
        /*007c*/ 	.word	0x00000250
        /*0080*/ 	.word	0x000000ff
        /*0084*/ 	.word	0x00000000
        /*0088*/ 	.short	0x0100
        /*008a*/ 	.byte	0x08
	.zero		1


	//   ....[1]....
        /*008c*/ 	.word	0x00000260
        /*0090*/ 	.word	0x000000ff
        /*0094*/ 	.word	0x00000040
        /*0098*/ 	.short	0x0100
        /*009a*/ 	.byte	0x08
	.zero		1


	//   ....[2]....
        /*009c*/ 	.word	0x00000270
        /*00a0*/ 	.word	0x000000ff
        /*00a4*/ 	.word	0x00000008
        /*00a8*/ 	.short	0x0100
        /*00aa*/ 	.byte	0x08
	.zero		1


	//   ....[3]....
        /*00ac*/ 	.word	0x00000280
        /*00b0*/ 	.word	0x000000ff
        /*00b4*/ 	.word	0x00000048
        /*00b8*/ 	.short	0x0100
        /*00ba*/ 	.byte	0x08
	.zero		1


	//   ....[4]....
        /*00bc*/ 	.word	0x00000290
        /*00c0*/ 	.word	0x000000ff
        /*00c4*/ 	.word	0x00000010
        /*00c8*/ 	.short	0x0100
        /*00ca*/ 	.byte	0x08
	.zero		1


	//   ....[5]....
        /*00cc*/ 	.word	0x000002a0
        /*00d0*/ 	.word	0x000000ff
        /*00d4*/ 	.word	0x00000050
        /*00d8*/ 	.short	0x0100
        /*00da*/ 	.byte	0x08
	.zero		1


	//   ....[6]....
        /*00dc*/ 	.word	0x000002b0
        /*00e0*/ 	.word	0x000000ff
        /*00e4*/ 	.word	0x00000018
        /*00e8*/ 	.short	0x0100
        /*00ea*/ 	.byte	0x08
	.zero		1


	//   ....[7]....
        /*00ec*/ 	.word	0x000002c0
        /*00f0*/ 	.word	0x000000ff
        /*00f4*/ 	.word	0x00000058
        /*00f8*/ 	.short	0x0100
        /*00fa*/ 	.byte	0x08
	.zero		1


	//   ....[8]....
        /*00fc*/ 	.word	0x000002d0
        /*0100*/ 	.word	0x000000ff
        /*0104*/ 	.word	0x00000020
        /*0108*/ 	.short	0x0100
        /*010a*/ 	.byte	0x08
	.zero		1


	//   ....[9]....
        /*010c*/ 	.word	0x000002e0
        /*0110*/ 	.word	0x000000ff
        /*0114*/ 	.word	0x00000060
        /*0118*/ 	.short	0x0100
        /*011a*/ 	.byte	0x08
	.zero		1


	//   ....[10]....
        /*011c*/ 	.word	0x000002f0
        /*0120*/ 	.word	0x000000ff
        /*0124*/ 	.word	0x00000028
        /*0128*/ 	.short	0x0100
        /*012a*/ 	.byte	0x08
	.zero		1


	//   ....[11]....
        /*012c*/ 	.word	0x00000300
        /*0130*/ 	.word	0x000000ff
        /*0134*/ 	.word	0x00000068
        /*0138*/ 	.short	0x0100
        /*013a*/ 	.byte	0x08
	.zero		1


	//   ....[12]....
        /*013c*/ 	.word	0x00000310
        /*0140*/ 	.word	0x000000ff
        /*0144*/ 	.word	0x00000030
        /*0148*/ 	.short	0x0100
        /*014a*/ 	.byte	0x08
	.zero		1


	//   ....[13]....
        /*014c*/ 	.word	0x00000320
        /*0150*/ 	.word	0x000000ff
        /*0154*/ 	.word	0x00000070
        /*0158*/ 	.short	0x0100
        /*015a*/ 	.byte	0x08
	.zero		1


	//   ....[14]....
        /*015c*/ 	.word	0x00000330
        /*0160*/ 	.word	0x000000ff
        /*0164*/ 	.word	0x00000038
        /*0168*/ 	.short	0x0100
        /*016a*/ 	.byte	0x08
	.zero		1


	//   ....[15]....
        /*016c*/ 	.word	0x00000340
        /*0170*/ 	.word	0x000000ff
        /*0174*/ 	.word	0x00000078
        /*0178*/ 	.short	0x0100
        /*017a*/ 	.byte	0x08
	.zero		1


	//   ....[16]....
        /*017c*/ 	.word	0x000007b0
        /*0180*/ 	.word	0x000000ff
        /*0184*/ 	.word	0x00000090
        /*0188*/ 	.short	0x0100
        /*018a*/ 	.byte	0x06
	.zero		1


	//   ....[17]....
        /*018c*/ 	.word	0x00000840
        /*0190*/ 	.word	0x000000ff
        /*0194*/ 	.word	0x00000098
        /*0198*/ 	.short	0x0100
        /*019a*/ 	.byte	0x06
	.zero		1


	//   ....[18]....
        /*019c*/ 	.word	0x00001640
        /*01a0*/ 	.word	0x000000ff
        /*01a4*/ 	.word	0x00000000
        /*01a8*/ 	.short	0x010a
        /*01aa*/ 	.byte	0x06
	.zero		1


	//   ....[19]....
        /*01ac*/ 	.word	0x00001680
        /*01b0*/ 	.word	0x000000ff
        /*01b4*/ 	.word	0x00000000
        /*01b8*/ 	.short	0x010a
        /*01ba*/ 	.byte	0x06
	.zero		1


	//   ....[20]....
        /*01bc*/ 	.word	0x00001e70
        /*01c0*/ 	.word	0x000000ff
        /*01c4*/ 	.word	0x00000000
        /*01c8*/ 	.short	0x010a
        /*01ca*/ 	.byte	0x0d
	.zero		1


	//   ....[21]....
        /*01cc*/ 	.word	0x00001eb0
        /*01d0*/ 	.word	0x000000ff
        /*01d4*/ 	.word	0x00000000
        /*01d8*/ 	.short	0x010a
        /*01da*/ 	.byte	0x0d
	.zero		1


	//   ....[22]....
        /*01dc*/ 	.word	0x000024a0
        /*01e0*/ 	.word	0x0000000a
        /*01e4*/ 	.word	0x00000000
        /*01e8*/ 	.short	0x0101
        /*01ea*/ 	.byte	0x3f
	.zero		1


	//   ....[23]....
        /*01ec*/ 	.word	0x00002910
        /*01f0*/ 	.word	0x00000008
        /*01f4*/ 	.word	0x00000000
        /*01f8*/ 	.short	0x0101
        /*01fa*/ 	.byte	0x3f
	.zero		1


	//   ....[24]....
        /*01fc*/ 	.word	0x000061b0
        /*0200*/ 	.word	0x00000015
        /*0204*/ 	.word	0x00000040
        /*0208*/ 	.short	0x010a
        /*020a*/ 	.byte	0x3f
	.zero		1


	//   ....[25]....
        /*020c*/ 	.word	0x00006560
        /*0210*/ 	.word	0x00000007
        /*0214*/ 	.word	0x00000098
        /*0218*/ 	.short	0x0101
        /*021a*/ 	.byte	0x3f
	.zero		1


	//   ....[26]....
        /*021c*/ 	.word	0x00006c70
        /*0220*/ 	.word	0x00000005
        /*0224*/ 	.word	0x00000000
        /*0228*/ 	.short	0x010a
        /*022a*/ 	.byte	0x3f
	.zero		1


	//   ....[27]....
        /*022c*/ 	.word	0x00006cf0
        /*0230*/ 	.word	0x00000007
        /*0234*/ 	.word	0x00000000
        /*0238*/ 	.short	0x010a
        /*023a*/ 	.byte	0x3f
	.zero		1


	//   ....[28]....
        /*023c*/ 	.word	0x00006d80
        /*0240*/ 	.word	0x00000006
        /*0244*/ 	.word	0x00000000
        /*0248*/ 	.short	0x010a
        /*024a*/ 	.byte	0x3f
	.zero		1


	//   ....[29]....
        /*024c*/ 	.word	0x00006e10
        /*0250*/ 	.word	0x00000007
        /*0254*/ 	.word	0x00000000
        /*0258*/ 	.short	0x010a
        /*025a*/ 	.byte	0x3f
	.zero		1


	//   ....[30]....
        /*025c*/ 	.word	0x00006ea0
        /*0260*/ 	.word	0x00000006
        /*0264*/ 	.word	0x00000000
        /*0268*/ 	.short	0x010a
        /*026a*/ 	.byte	0x3f
	.zero		1


	//   ....[31]....
        /*026c*/ 	.word	0x00006f30
        /*0270*/ 	.word	0x00000007
        /*0274*/ 	.word	0x00000000
        /*0278*/ 	.short	0x010a
        /*027a*/ 	.byte	0x3f
	.zero		1


	//   ....[32]....
        /*027c*/ 	.word	0x00006fc0
        /*0280*/ 	.word	0x00000006
        /*0284*/ 	.word	0x00000000
        /*0288*/ 	.short	0x010a
        /*028a*/ 	.byte	0x3f
	.zero		1


	//   ....[33]....
        /*028c*/ 	.word	0x00007050
        /*0290*/ 	.word	0x00000003
        /*0294*/ 	.word	0x00000000
        /*0298*/ 	.short	0x010a
        /*029a*/ 	.byte	0x3f
	.zero		1


	//   ....[34]....
        /*029c*/ 	.word	0x000070c0
        /*02a0*/ 	.word	0x00000009
        /*02a4*/ 	.word	0x00000000
        /*02a8*/ 	.short	0x010a
        /*02aa*/ 	.byte	0x3f
	.zero		1


	//   ....[35]....
        /*02ac*/ 	.word	0x00007120
        /*02b0*/ 	.word	0x0000000b
        /*02b4*/ 	.word	0x00000000
        /*02b8*/ 	.short	0x010a
        /*02ba*/ 	.byte	0x3f
	.zero		1


	//   ....[36]....
        /*02bc*/ 	.word	0x000071f0
        /*02c0*/ 	.word	0x00000015
        /*02c4*/ 	.word	0x00000040
        /*02c8*/ 	.short	0x010a
        /*02ca*/ 	.byte	0x3f
	.zero		1


	//   ....[37]....
        /*02cc*/ 	.word	0x000072c0
        /*02d0*/ 	.word	0x00000005
        /*02d4*/ 	.word	0x00000000
        /*02d8*/ 	.short	0x010a
        /*02da*/ 	.byte	0x3f
	.zero		1


	//   ....[38]....
        /*02dc*/ 	.word	0x00007310
        /*02e0*/ 	.word	0x00000007
        /*02e4*/ 	.word	0x00000000
        /*02e8*/ 	.short	0x010a
        /*02ea*/ 	.byte	0x3f
	.zero		1


	//   ....[39]....
        /*02ec*/ 	.word	0x00007360
        /*02f0*/ 	.word	0x00000006
        /*02f4*/ 	.word	0x00000000
        /*02f8*/ 	.short	0x010a
        /*02fa*/ 	.byte	0x3f
	.zero		1


	//   ....[40]....
        /*02fc*/ 	.word	0x000073b0
        /*0300*/ 	.word	0x00000007
        /*0304*/ 	.word	0x00000000
        /*0308*/ 	.short	0x010a
        /*030a*/ 	.byte	0x3f
	.zero		1


	//   ....[41]....
        /*030c*/ 	.word	0x00007400
        /*0310*/ 	.word	0x00000006
        /*0314*/ 	.word	0x00000000
        /*0318*/ 	.short	0x010a
        /*031a*/ 	.byte	0x3f
	.zero		1


	//   ....[42]....
        /*031c*/ 	.word	0x00007450
        /*0320*/ 	.word	0x00000007
        /*0324*/ 	.word	0x00000000
        /*0328*/ 	.short	0x010a
        /*032a*/ 	.byte	0x3f
	.zero		1


	//   ....[43]....
        /*032c*/ 	.word	0x000074a0
        /*0330*/ 	.word	0x00000006
        /*0334*/ 	.word	0x00000000
        /*0338*/ 	.short	0x010a
        /*033a*/ 	.byte	0x3f
	.zero		1


	//----- nvinfo : EIATTR_NUM_MBARRIERS
	.align		4
.L_28:
        /*033c*/ 	.byte	0x03, 0x38
        /*033e*/ 	.short	0x0012


	//----- nvinfo : EIATTR_EXIT_INSTR_OFFSETS
	.align		4
        /*0340*/ 	.byte	0x04, 0x1c
        /*0342*/ 	.short	(.L_30 - .L_29)


	//   ....[0]....
.L_29:
        /*0344*/ 	.word	0x00000a00


	//   ....[1]....
        /*0348*/ 	.word	0x000011e0


	//   ....[2]....
        /*034c*/ 	.word	0x000058c0


	//   ....[3]....
        /*0350*/ 	.word	0x00005e20


	//   ....[4]....
        /*0354*/ 	.word	0x000070a0


	//----- nvinfo : EIATTR_MAX_THREADS
	.align		4
.L_30:
        /*0358*/ 	.byte	0x04, 0x05
        /*035a*/ 	.short	(.L_32 - .L_31)
.L_31:
        /*035c*/ 	.word	0x00000180
        /*0360*/ 	.word	0x00000001
        /*0364*/ 	.word	0x00000001


	//----- nvinfo : EIATTR_CRS_STACK_SIZE
	.align		4
.L_32:
        /*0368*/ 	.byte	0x04, 0x1e
        /*036a*/ 	.short	(.L_34 - .L_33)
.L_33:
        /*036c*/ 	.word	0x00000000


	//----- nvinfo : EIATTR_CBANK_PARAM_SIZE
	.align		4
.L_34:
        /*0370*/ 	.byte	0x03, 0x19
        /*0372*/ 	.short	0x0470


	//----- nvinfo : EIATTR_PARAM_CBANK
	.align		4
        /*0374*/ 	.byte	0x04, 0x0a
        /*0376*/ 	.short	(.L_36 - .L_35)
	.align		4
.L_35:
        /*0378*/ 	.word	index@(.nv.constant0._ZN7cutlass13device_kernelINS_4gemm6kernel13GemmUniversalIN4cute5tupleIJiiiiEEENS1_10collective13CollectiveMmaINS1_37MainloopSm90TmaGmmaWarpSpecializedFP8ILi8ENS5_IJNS4_1CILi2EEENSA_ILi1EEESC_EEENS1_35KernelTmaWarpSpecializedCooperativeEEENS5_IJNSA_ILi192EEENSA_ILi32EEENSA_ILi128EEEEEENS_12float_e4m3_tENS5_IJlSC_lEEESK_SL_NS4_8TiledMMAINS4_8MMA_AtomIJNS4_4SM904GMMA30MMA_64x32x32_F32E4M3E4M3_SS_TNILNSP_7ScaleInE1ELSR_1EEEEEENS4_6LayoutISD_NS5_IJSC_NSA_ILi0EEESV_EEEEENS5_IJNS4_10UnderscoreESY_SY_EEEEENS4_13SM90_TMA_LOADENS4_14ComposedLayoutINS4_7SwizzleILi3ELi4ELi3EEENS4_18smem_ptr_flag_bitsILi8EEENSU_INS5_IJNSA_ILi8EEESI_EEENS5_IJSI_SC_EEEEEEEvNS4_8identityENS4_23SM90_TMA_LOAD_MULTICASTES1B_vS1C_EENS_8epilogue10collective6detail29Sm90TmaWarpSpecializedAdapterINS1G_15DefaultEpilogueISK_SL_SL_NS1F_6thread17LinearCombinationISK_Li1EffLNS1K_9ScaleType4KindE0ELNS_15FloatRoundStyleE2ESK_EENS1_15EpilogueDefaultEEEEEvvEEEEvNT_6ParamsE)
        /*037c*/ 	.short	0x0210
        /*037e*/ 	.short	0x0470


	//----- nvinfo : EIATTR_SW_WAR
	.align		4
.L_36:
        /*0380*/ 	.byte	0x04, 0x36
        /*0382*/ 	.short	(.L_38 - .L_37)
.L_37:
        /*0384*/ 	.word	0x00000008
.L_38:


//--------------------- .nv.callgraph             --------------------------
	.section	.nv.callgraph,"",@"SHT_CUDA_CALLGRAPH"
	.align	4
	.sectionentsize	8
	.align		4
        /*0000*/ 	.word	0x00000000
	.align		4
        /*0004*/ 	.word	0xffffffff
	.align		4
        /*0008*/ 	.word	0x00000000
	.align		4
        /*000c*/ 	.word	0xfffffffe
	.align		4
        /*0010*/ 	.word	0x00000000
	.align		4
        /*0014*/ 	.word	0xfffffffd
	.align		4
        /*0018*/ 	.word	0x00000000
	.align		4
        /*001c*/ 	.word	0xfffffffc


//--------------------- .nv.constant4             --------------------------
	.section	.nv.constant4,"a",@progbits
	.align	8
	.align		8
.nv.constant4:
        /*0000*/ 	.dword	_ZN40_INTERNAL_46fed313_4_k_cu_69515631_132204cuda3std3__45__cpo5beginE
	.align		8
        /*0008*/ 	.dword	_ZN40_INTERNAL_46fed313_4_k_cu_69515631_132204cuda3std3__45__cpo3endE
	.align		8
        /*0010*/ 	.dword	_ZN40_INTERNAL_46fed313_4_k_cu_69515631_132204cuda3std3__45__cpo6cbeginE
	.align		8
        /*0018*/ 	.dword	_ZN40_INTERNAL_46fed313_4_k_cu_69515631_132204cuda3std3__45__cpo4cendE
	.align		8
        /*0020*/ 	.dword	_ZN40_INTERNAL_46fed313_4_k_cu_69515631_132204cuda3std3__442_GLOBAL__N__46fed313_4_k_cu_69515631_132206ignoreE
	.align		8
        /*0028*/ 	.dword	_ZN40_INTERNAL_46fed313_4_k_cu_69515631_132204cuda3std3__419piecewise_constructE
	.align		8
        /*0030*/ 	.dword	_ZN40_INTERNAL_46fed313_4_k_cu_69515631_132204cuda3std3__48in_placeE
	.align		8
        /*0038*/ 	.dword	_ZN40_INTERNAL_46fed313_4_k_cu_69515631_132204cuda3std6ranges3__45__cpo4swapE
	.align		8
        /*0040*/ 	.dword	_ZN40_INTERNAL_46fed313_4_k_cu_69515631_132204cuda3std6ranges3__45__cpo9iter_moveE
	.align		8
        /*0048*/ 	.dword	_ZN40_INTERNAL_46fed313_4_k_cu_69515631_132204cute7productE
	.align		8
        /*0050*/ 	.dword	_ZN40_INTERNAL_46fed313_4_k_cu_69515631_132204cute1_E


//--------------------- .text._ZN7cutlass13device_kernelINS_4gemm6kernel13GemmUniversalIN4cute5tupleIJiiiiEEENS1_10collective13CollectiveMmaINS1_37MainloopSm90TmaGmmaWarpSpecializedFP8ILi8ENS5_IJNS4_1CILi2EEENSA_ILi1EEESC_EEENS1_35KernelTmaWarpSpecializedCooperativeEEENS5_IJNSA_ILi192EEENSA_ILi32EEENSA_ILi128EEEEEENS_12float_e4m3_tENS5_IJlSC_lEEESK_SL_NS4_8TiledMMAINS4_8MMA_AtomIJNS4_4SM904GMMA30MMA_64x32x32_F32E4M3E4M3_SS_TNILNSP_7ScaleInE1ELSR_1EEEEEENS4_6LayoutISD_NS5_IJSC_NSA_ILi0EEESV_EEEEENS5_IJNS4_10UnderscoreESY_SY_EEEEENS4_13SM90_TMA_LOADENS4_14ComposedLayoutINS4_7SwizzleILi3ELi4ELi3EEENS4_18smem_ptr_flag_bitsILi8EEENSU_INS5_IJNSA_ILi8EEESI_EEENS5_IJSI_SC_EEEEEEEvNS4_8identityENS4_23SM90_TMA_LOAD_MULTICASTES1B_vS1C_EENS_8epilogue10collective6detail29Sm90TmaWarpSpecializedAdapterINS1G_15DefaultEpilogueISK_SL_SL_NS1F_6thread17LinearCombinationISK_Li1EffLNS1K_9ScaleType4KindE0ELNS_15FloatRoundStyleE2ESK_EENS1_15EpilogueDefaultEEEEEvvEEEEvNT_6ParamsE --------------------------
	.section	.text._ZN7cutlass13device_kernelINS_4gemm6kernel13GemmUniversalIN4cute5tupleIJiiiiEEENS1_10collective13CollectiveMmaINS1_37MainloopSm90TmaGmmaWarpSpecializedFP8ILi8ENS5_IJNS4_1CILi2EEENSA_ILi1EEESC_EEENS1_35KernelTmaWarpSpecializedCooperativeEEENS5_IJNSA_ILi192EEENSA_ILi32EEENSA_ILi128EEEEEENS_12float_e4m3_tENS5_IJlSC_lEEESK_SL_NS4_8TiledMMAINS4_8MMA_AtomIJNS4_4SM904GMMA30MMA_64x32x32_F32E4M3E4M3_SS_TNILNSP_7ScaleInE1ELSR_1EEEEEENS4_6LayoutISD_NS5_IJSC_NSA_ILi0EEESV_EEEEENS5_IJNS4_10UnderscoreESY_SY_EEEEENS4_13SM90_TMA_LOADENS4_14ComposedLayoutINS4_7SwizzleILi3ELi4ELi3EEENS4_18smem_ptr_flag_bitsILi8EEENSU_INS5_IJNSA_ILi8EEESI_EEENS5_IJSI_SC_EEEEEEEvNS4_8identityENS4_23SM90_TMA_LOAD_MULTICASTES1B_vS1C_EENS_8epilogue10collective6detail29Sm90TmaWarpSpecializedAdapterINS1G_15DefaultEpilogueISK_SL_SL_NS1F_6thread17LinearCombinationISK_Li1EffLNS1K_9ScaleType4KindE0ELNS_15FloatRoundStyleE2ESK_EENS1_15EpilogueDefaultEEEEEvvEEEEvNT_6ParamsE,"ax",@progbits
	.align	128
.text._ZN7cutlass13device_kernelINS_4gemm6kernel13GemmUniversalIN4cute5tupleIJiiiiEEENS1_10collective13CollectiveMmaINS1_37MainloopSm90TmaGmmaWarpSpecializedFP8ILi8ENS5_IJNS4_1CILi2EEENSA_ILi1EEESC_EEENS1_35KernelTmaWarpSpecializedCooperativeEEENS5_IJNSA_ILi192EEENSA_ILi32EEENSA_ILi128EEEEEENS_12float_e4m3_tENS5_IJlSC_lEEESK_SL_NS4_8TiledMMAINS4_8MMA_AtomIJNS4_4SM904GMMA30MMA_64x32x32_F32E4M3E4M3_SS_TNILNSP_7ScaleInE1ELSR_1EEEEEENS4_6LayoutISD_NS5_IJSC_NSA_ILi0EEESV_EEEEENS5_IJNS4_10UnderscoreESY_SY_EEEEENS4_13SM90_TMA_LOADENS4_14ComposedLayoutINS4_7SwizzleILi3ELi4ELi3EEENS4_18smem_ptr_flag_bitsILi8EEENSU_INS5_IJNSA_ILi8EEESI_EEENS5_IJSI_SC_EEEEEEEvNS4_8identityENS4_23SM90_TMA_LOAD_MULTICASTES1B_vS1C_EENS_8epilogue10collective6detail29Sm90TmaWarpSpecializedAdapterINS1G_15DefaultEpilogueISK_SL_SL_NS1F_6thread17LinearCombinationISK_Li1EffLNS1K_9ScaleType4KindE0ELNS_15FloatRoundStyleE2ESK_EENS1_15EpilogueDefaultEEEEEvvEEEEvNT_6ParamsE:
        .type           _ZN7cutlass13device_kernelINS_4gemm6kernel13GemmUniversalIN4cute5tupleIJiiiiEEENS1_10collective13CollectiveMmaINS1_37MainloopSm90TmaGmmaWarpSpecializedFP8ILi8ENS5_IJNS4_1CILi2EEENSA_ILi1EEESC_EEENS1_35KernelTmaWarpSpecializedCooperativeEEENS5_IJNSA_ILi192EEENSA_ILi32EEENSA_ILi128EEEEEENS_12float_e4m3_tENS5_IJlSC_lEEESK_SL_NS4_8TiledMMAINS4_8MMA_AtomIJNS4_4SM904GMMA30MMA_64x32x32_F32E4M3E4M3_SS_TNILNSP_7ScaleInE1ELSR_1EEEEEENS4_6LayoutISD_NS5_IJSC_NSA_ILi0EEESV_EEEEENS5_IJNS4_10UnderscoreESY_SY_EEEEENS4_13SM90_TMA_LOADENS4_14ComposedLayoutINS4_7SwizzleILi3ELi4ELi3EEENS4_18smem_ptr_flag_bitsILi8EEENSU_INS5_IJNSA_ILi8EEESI_EEENS5_IJSI_SC_EEEEEEEvNS4_8identityENS4_23SM90_TMA_LOAD_MULTICASTES1B_vS1C_EENS_8epilogue10collective6detail29Sm90TmaWarpSpecializedAdapterINS1G_15DefaultEpilogueISK_SL_SL_NS1F_6thread17LinearCombinationISK_Li1EffLNS1K_9ScaleType4KindE0ELNS_15FloatRoundStyleE2ESK_EENS1_15EpilogueDefaultEEEEEvvEEEEvNT_6ParamsE,@function
        .size           _ZN7cutlass13device_kernelINS_4gemm6kernel13GemmUniversalIN4cute5tupleIJiiiiEEENS1_10collective13CollectiveMmaINS1_37MainloopSm90TmaGmmaWarpSpecializedFP8ILi8ENS5_IJNS4_1CILi2EEENSA_ILi1EEESC_EEENS1_35KernelTmaWarpSpecializedCooperativeEEENS5_IJNSA_ILi192EEENSA_ILi32EEENSA_ILi128EEEEEENS_12float_e4m3_tENS5_IJlSC_lEEESK_SL_NS4_8TiledMMAINS4_8MMA_AtomIJNS4_4SM904GMMA30MMA_64x32x32_F32E4M3E4M3_SS_TNILNSP_7ScaleInE1ELSR_1EEEEEENS4_6LayoutISD_NS5_IJSC_NSA_ILi0EEESV_EEEEENS5_IJNS4_10UnderscoreESY_SY_EEEEENS4_13SM90_TMA_LOADENS4_14ComposedLayoutINS4_7SwizzleILi3ELi4ELi3EEENS4_18smem_ptr_flag_bitsILi8EEENSU_INS5_IJNSA_ILi8EEESI_EEENS5_IJSI_SC_EEEEEEEvNS4_8identityENS4_23SM90_TMA_LOAD_MULTICASTES1B_vS1C_EENS_8epilogue10collective6detail29Sm90TmaWarpSpecializedAdapterINS1G_15DefaultEpilogueISK_SL_SL_NS1F_6thread17LinearCombinationISK_Li1EffLNS1K_9ScaleType4KindE0ELNS_15FloatRoundStyleE2ESK_EENS1_15EpilogueDefaultEEEEEvvEEEEvNT_6ParamsE,(.L_x_149 - _ZN7cutlass13device_kernelINS_4gemm6kernel13GemmUniversalIN4cute5tupleIJiiiiEEENS1_10collective13CollectiveMmaINS1_37MainloopSm90TmaGmmaWarpSpecializedFP8ILi8ENS5_IJNS4_1CILi2EEENSA_ILi1EEESC_EEENS1_35KernelTmaWarpSpecializedCooperativeEEENS5_IJNSA_ILi192EEENSA_ILi32EEENSA_ILi128EEEEEENS_12float_e4m3_tENS5_IJlSC_lEEESK_SL_NS4_8TiledMMAINS4_8MMA_AtomIJNS4_4SM904GMMA30MMA_64x32x32_F32E4M3E4M3_SS_TNILNSP_7ScaleInE1ELSR_1EEEEEENS4_6LayoutISD_NS5_IJSC_NSA_ILi0EEESV_EEEEENS5_IJNS4_10UnderscoreESY_SY_EEEEENS4_13SM90_TMA_LOADENS4_14ComposedLayoutINS4_7SwizzleILi3ELi4ELi3EEENS4_18smem_ptr_flag_bitsILi8EEENSU_INS5_IJNSA_ILi8EEESI_EEENS5_IJSI_SC_EEEEEEEvNS4_8identityENS4_23SM90_TMA_LOAD_MULTICASTES1B_vS1C_EENS_8epilogue10collective6detail29Sm90TmaWarpSpecializedAdapterINS1G_15DefaultEpilogueISK_SL_SL_NS1F_6thread17LinearCombinationISK_Li1EffLNS1K_9ScaleType4KindE0ELNS_15FloatRoundStyleE2ESK_EENS1_15EpilogueDefaultEEEEEvvEEEEvNT_6ParamsE)
        .other          _ZN7cutlass13device_kernelINS_4gemm6kernel13GemmUniversalIN4cute5tupleIJiiiiEEENS1_10collective13CollectiveMmaINS1_37MainloopSm90TmaGmmaWarpSpecializedFP8ILi8ENS5_IJNS4_1CILi2EEENSA_ILi1EEESC_EEENS1_35KernelTmaWarpSpecializedCooperativeEEENS5_IJNSA_ILi192EEENSA_ILi32EEENSA_ILi128EEEEEENS_12float_e4m3_tENS5_IJlSC_lEEESK_SL_NS4_8TiledMMAINS4_8MMA_AtomIJNS4_4SM904GMMA30MMA_64x32x32_F32E4M3E4M3_SS_TNILNSP_7ScaleInE1ELSR_1EEEEEENS4_6LayoutISD_NS5_IJSC_NSA_ILi0EEESV_EEEEENS5_IJNS4_10UnderscoreESY_SY_EEEEENS4_13SM90_TMA_LOADENS4_14ComposedLayoutINS4_7SwizzleILi3ELi4ELi3EEENS4_18smem_ptr_flag_bitsILi8EEENSU_INS5_IJNSA_ILi8EEESI_EEENS5_IJSI_SC_EEEEEEEvNS4_8identityENS4_23SM90_TMA_LOAD_MULTICASTES1B_vS1C_EENS_8epilogue10collective6detail29Sm90TmaWarpSpecializedAdapterINS1G_15DefaultEpilogueISK_SL_SL_NS1F_6thread17LinearCombinationISK_Li1EffLNS1K_9ScaleType4KindE0ELNS_15FloatRoundStyleE2ESK_EENS1_15EpilogueDefaultEEEEEvvEEEEvNT_6ParamsE,@"STO_CUDA_ENTRY STV_DEFAULT"
_ZN7cutlass13device_kernelINS_4gemm6kernel13GemmUniversalIN4cute5tupleIJiiiiEEENS1_10collective13CollectiveMmaINS1_37MainloopSm90TmaGmmaWarpSpecializedFP8ILi8ENS5_IJNS4_1CILi2EEENSA_ILi1EEESC_EEENS1_35KernelTmaWarpSpecializedCooperativeEEENS5_IJNSA_ILi192EEENSA_ILi32EEENSA_ILi128EEEEEENS_12float_e4m3_tENS5_IJlSC_lEEESK_SL_NS4_8TiledMMAINS4_8MMA_AtomIJNS4_4SM904GMMA30MMA_64x32x32_F32E4M3E4M3_SS_TNILNSP_7ScaleInE1ELSR_1EEEEEENS4_6LayoutISD_NS5_IJSC_NSA_ILi0EEESV_EEEEENS5_IJNS4_10UnderscoreESY_SY_EEEEENS4_13SM90_TMA_LOADENS4_14ComposedLayoutINS4_7SwizzleILi3ELi4ELi3EEENS4_18smem_ptr_flag_bitsILi8EEENSU_INS5_IJNSA_ILi8EEESI_EEENS5_IJSI_SC_EEEEEEEvNS4_8identityENS4_23SM90_TMA_LOAD_MULTICASTES1B_vS1C_EENS_8epilogue10collective6detail29Sm90TmaWarpSpecializedAdapterINS1G_15DefaultEpilogueISK_SL_SL_NS1F_6thread17LinearCombinationISK_Li1EffLNS1K_9ScaleType4KindE0ELNS_15FloatRoundStyleE2ESK_EENS1_15EpilogueDefaultEEEEEvvEEEEvNT_6ParamsE:
[----:B------:R-:W-:Y:S01]  /*0000*/  LDC R1, c[0x0][0x28] ;  /* 0x00000a00ff017b82 */ /* 0x000fe20000000800 */
[----:B------:R-:W0:Y:S01]  /*0010*/  S2R R0, SR_TID.X ;  /* 0x0000000000007919 */ /* 0x000e220000002100 */
[----:B------:R-:W-:Y:S01]  /*0020*/  ELECT P0, URZ, PT ;  /* 0x00000000003f782f */ /* 0x000fe20003800000 */
[----:B------:R-:W-:Y:S01]  /*0030*/  BSSY B0, `(.L_x_0) ;  /* 0x000000f000007945 */ /* 0x000fe20003800000 */
[--C-:B0-----:R-:W-:Y:S02]  /*0040*/  SHF.R.U32.HI R2, RZ, 0x5, R0.reuse ;  /* 0x00000005ff027819 */ /* 0x101fe40000011600 */
[----:B------:R-:W-:-:S03]  /*0050*/  SHF.R.U32.HI R3, RZ, 0x7, R0 ;  /* 0x00000007ff037819 */ /* 0x000fc60000011600 */
[----:B------:R-:W0:Y:S04]  /*0060*/  SHFL.IDX PT, R7, R2, RZ, 0x1f ;  /* 0x00001fff02077589 */ /* 0x000e2800000e0000 */
[----:B------:R1:W2:Y:S01]  /*0070*/  SHFL.IDX PT, R4, R3, RZ, 0x1f ;  /* 0x00001fff03047589 */ /* 0x0002a200000e0000 */
[----:B0-----:R-:W-:-:S13]  /*0080*/  ISETP.NE.OR P0, PT, R7, RZ, !P0 ;  /* 0x000000ff0700720c */ /* 0x001fda0004705670 */
[----:B-12---:R-:W-:Y:S05]  /*0090*/  @P0 BRA `(.L_x_1) ;  /* 0x0000000000200947 */ /* 0x006fea0003800000 */
[----:B------:R-:W-:Y:S02]  /*00a0*/  ULDC.64 UR4, c[0x0][0x198] ;  /* 0x0000660000047ab9 */ /* 0x000fe40000000a00 */
[----:B------:R-:W-:Y:S02]  /*00b0*/  UIADD3 UR6, UP0, UR4, 0xf0, URZ ;  /* 0x000000f004067890 */ /* 0x000fe4000ff1e03f */
[----:B------:R-:W-:Y:S02]  /*00c0*/  UIADD3 UR4, UP1, UR4, 0x1f0, URZ ;  /* 0x000001f004047890 */ /* 0x000fe4000ff3e03f */
[----:B------:R-:W-:Y:S02]  /*00d0*/  UIADD3.X UR7, URZ, UR5, URZ, UP0, !UPT ;  /* 0x000000053f077290 */ /* 0x000fe400087fe43f */
[----:B------:R-:W-:-:S07]  /*00e0*/  UIADD3.X UR5, URZ, UR5, URZ, UP1, !UPT ;  /* 0x000000053f057290 */ /* 0x000fce0008ffe43f */
[----:B------:R0:W-:Y:S02]  /*00f0*/  UTMACCTL.PF [UR6] ;  /* 0x00000000060079b9 */ /* 0x0001e40008040000 */
[----:B------:R0:W-:Y:S02]  /*0100*/  UTMACCTL.PF [UR4] ;  /* 0x00000000040079b9 */ /* 0x0001e40008040000 */
[----:B0-----:R-:W-:Y:S01]  /*0110*/  NOP ;  /* 0x0000000000007918 */ /* 0x001fe20000000000 */
.L_x_1:
[----:B------:R-:W-:Y:S05]  /*0120*/  BSYNC B0 ;  /* 0x0000000000007941 */ /* 0x000fea0003800000 */
.L_x_0:
[----:B------:R-:W0:Y:S02]  /*0130*/  SHFL.IDX PT, R3, R2, RZ, 0x1f ;  /* 0x00001fff02037589 */ /* 0x000e2400000e0000 */
[----:B0-----:R-:W-:-:S13]  /*0140*/  ISETP.NE.AND P0, PT, R3, RZ, PT ;  /* 0x000000ff0300720c */ /* 0x001fda0003f05270 */
[----:B------:R-:W-:Y:S05]  /*0150*/  @P0 BRA `(.L_x_2) ;  /* 0x0000000000840947 */ /* 0x000fea0003800000 */
[----:B------:R-:W-:Y:S01]  /*0160*/  ELECT P0, URZ, PT ;  /* 0x00000000003f782f */ /* 0x000fe20003800000 */
[----:B------:R-:W-:-:S12]  /*0170*/  BSSY B0, `(.L_x_2) ;  /* 0x000001f000007945 */ /* 0x000fd80003800000 */
[----:B------:R-:W-:Y:S05]  /*0180*/  @!P0 BRA `(.L_x_3) ;  /* 0x0000000000748947 */ /* 0x000fea0003800000 */
[----:B------:R-:W0:Y:S01]  /*0190*/  S2UR UR8, SR_CgaCtaId ;  /* 0x00000000000879c3 */ /* 0x000e220000008800 */
[----:B------:R-:W-:Y:S01]  /*01a0*/  UMOV UR4, 0x400 ;  /* 0x0000040000047882 */ /* 0x000fe20000000000 */
[----:B------:R-:W-:Y:S01]  /*01b0*/  UMOV UR5, 0x1 ;  /* 0x0000000100057882 */ /* 0x000fe20000000000 */
[----:B------:R-:W-:Y:S02]  /*01c0*/  UMOV UR6, 0x4 ;  /* 0x0000000400067882 */ /* 0x000fe40000000000 */
[----:B------:R-:W-:-:S04]  /*01d0*/  UIADD3 UR6, -UR6, 0x100000, URZ ;  /* 0x0010000006067890 */ /* 0x000fc8000fffe13f */
[----:B------:R-:W-:Y:S02]  /*01e0*/  USHF.L.U32 UR7, UR6, 0xb, URZ ;  /* 0x0000000b06077899 */ /* 0x000fe4000800063f */
[----:B------:R-:W-:Y:S02]  /*01f0*/  USHF.L.U32 UR6, UR6, 0x1, URZ ;  /* 0x0000000106067899 */ /* 0x000fe4000800063f */
[----:B0-----:R-:W-:Y:S02]  /*0200*/  ULEA UR8, UR8, UR4, 0x18 ;  /* 0x0000000408087291 */ /* 0x001fe4000f8ec03f */
[----:B------:R-:W-:-:S04]  /*0210*/  UIADD3 UR4, -UR5, 0x100000, URZ ;  /* 0x0010000005047890 */ /* 0x000fc8000fffe13f */
[----:B------:R-:W-:Y:S02]  /*0220*/  USHF.L.U32 UR5, UR4, 0xb, URZ ;  /* 0x0000000b04057899 */ /* 0x000fe4000800063f */
[----:B------:R-:W-:Y:S01]  /*0230*/  USHF.L.U32 UR4, UR4, 0x1, URZ ;  /* 0x0000000104047899 */ /* 0x000fe2000800063f */
[----:B------:R-:W0:Y:S11]  /*0240*/  FENCE.VIEW.ASYNC.S ;  /* 0x00000000000073c6 */ /* 0x000e360000000000 */
[----:B0-----:R0:W1:Y:S01]  /*0250*/  SYNCS.EXCH.64 URZ, [UR8], UR4 ;  /* 0x00000004083f75b2 */ /* 0x0010620008000100 */
[----:B------:R0:W2:Y:S01]  /*0260*/  SYNCS.EXCH.64 URZ, [UR8+0x40], UR6 ;  /* 0x00004006083f75b2 */ /* 0x0000a20008000100 */
[----:B------:R0:W3:Y:S01]  /*0270*/  SYNCS.EXCH.64 URZ, [UR8+0x8], UR4 ;  /* 0x00000804083f75b2 */ /* 0x0000e20008000100 */
[----:B------:R0:W4:Y:S01]  /*0280*/  SYNCS.EXCH.64 URZ, [UR8+0x48], UR6 ;  /* 0x00004806083f75b2 */ /* 0x0001220008000100 */
[----:B------:R0:W0:Y:S01]  /*0290*/  SYNCS.EXCH.64 URZ, [UR8+0x10], UR4 ;  /* 0x00001004083f75b2 */ /* 0x0000220008000100 */
        /* <DEDUP_REMOVED lines=11> */
[----:B------:R-:W-:Y:S01]  /*0350*/  NOP ;  /* 0x0000000000007918 */ /* 0x000fe20000000000 */
.L_x_3:
[----:B0-----:R-:W-:Y:S05]  /*0360*/  BSYNC B0 ;  /* 0x0000000000007941 */ /* 0x001fea0003800000 */
.L_x_2:
[----:B------:R-:W-:Y:S01]  /*0370*/  SHF.R.S32.HI R5, RZ, 0x1f, R0 ;  /* 0x0000001fff057819 */ /* 0x000fe20000011400 */
[----:B------:R-:W0:Y:S01]  /*0380*/  SHFL.IDX PT, R2, R2, RZ, 0x1f ;  /* 0x00001fff02027589 */ /* 0x000e2200000e0000 */
[----:B------:R-:W5:Y:S01]  /*0390*/  S2UR UR8, SR_CTAID.X ;  /* 0x00000000000879c3 */ /* 0x000f620000002500 */
[----:B------:R-:W-:Y:S02]  /*03a0*/  ELECT P0, URZ, PT ;  /* 0x00000000003f782f */ /* 0x000fe40003800000 */
[----:B------:R-:W-:Y:S01]  /*03b0*/  LEA.HI R5, R5, R0, RZ, 0x7 ;  /* 0x0000000005057211 */ /* 0x000fe200078f38ff */
[----:B------:R-:W1:Y:S01]  /*03c0*/  S2R R8, SR_CTAID.Y ;  /* 0x0000000000087919 */ /* 0x000e620000002600 */
[----:B------:R-:W-:Y:S01]  /*03d0*/  ULDC UR4, c[0x0][0x150] ;  /* 0x0000540000047ab9 */ /* 0x000fe20000000800 */
[----:B------:R-:W-:Y:S01]  /*03e0*/  VIADD R16, R4, 0xffffffff ;  /* 0xffffffff04107836 */ /* 0x000fe20000000000 */
[----:B------:R-:W-:Y:S01]  /*03f0*/  LOP3.LUT R5, R5, 0xffffff80, RZ, 0xc0, !PT ;  /* 0xffffff8005057812 */ /* 0x000fe200078ec0ff */
[----:B------:R-:W-:Y:S01]  /*0400*/  NOP ;  /* 0x0000000000007918 */ /* 0x000fe20000000000 */
[----:B------:R-:W2:Y:S01]  /*0410*/  LDC R12, c[0x0][0x144] ;  /* 0x00005100ff0c7b82 */ /* 0x000ea20000000800 */
[----:B------:R-:W-:Y:S01]  /*0420*/  NOP ;  /* 0x0000000000007918 */ /* 0x000fe20000000000 */
[----:B------:R-:W-:Y:S01]  /*0430*/  ISETP.GE.U32.AND P6, PT, R16, 0x2, PT ;  /* 0x000000021000780c */ /* 0x000fe20003fc6070 */
[----:B------:R-:W-:Y:S01]  /*0440*/  IMAD.IADD R5, R0, 0x1, -R5 ;  /* 0x0000000100057824 */ /* 0x000fe200078e0a05 */
[----:B------:R-:W-:-:S04]  /*0450*/  ISETP.NE.AND P3, PT, R4, RZ, PT ;  /* 0x000000ff0400720c */ /* 0x000fc80003f65270 */
[----:B------:R-:W-:Y:S01]  /*0460*/  SHF.R.S32.HI R6, RZ, 0x1f, R5 ;  /* 0x0000001fff067819 */ /* 0x000fe20000011405 */
[----:B------:R-:W3:Y:S03]  /*0470*/  LDC R14, c[0x0][0x140] ;  /* 0x00005000ff0e7b82 */ /* 0x000ee60000000800 */
[----:B------:R-:W-:Y:S02]  /*0480*/  LEA.HI R6, R6, R5, RZ, 0x3 ;  /* 0x0000000506067211 */ /* 0x000fe400078f18ff */
[----:B0-----:R-:W-:Y:S02]  /*0490*/  ISETP.NE.OR P0, PT, R2, RZ, !P0 ;  /* 0x000000ff0200720c */ /* 0x001fe40004705670 */
[--C-:B------:R-:W-:Y:S02]  /*04a0*/  SHF.R.S32.HI R2, RZ, 0x3, R6.reuse ;  /* 0x00000003ff027819 */ /* 0x100fe40000011406 */
[----:B------:R-:W-:-:S02]  /*04b0*/  SHF.R.S32.HI R11, RZ, 0x1f, R6 ;  /* 0x0000001fff0b7819 */ /* 0x000fc40000011406 */
[----:B------:R-:W-:Y:S02]  /*04c0*/  SHF.R.S32.HI R6, RZ, 0x1f, R3 ;  /* 0x0000001fff067819 */ /* 0x000fe40000011403 */
[----:B-----5:R-:W-:Y:S02]  /*04d0*/  I2FP.F32.U32 R10, UR8 ;  /* 0x00000008000a7c45 */ /* 0x020fe40008201000 */
[----:B------:R-:W-:Y:S02]  /*04e0*/  LEA.HI R11, R11, R2, RZ, 0x2 ;  /* 0x000000020b0b7211 */ /* 0x000fe400078f10ff */
[----:B------:R-:W-:Y:S01]  /*04f0*/  LEA.HI R6, R6, R3, RZ, 0x2 ;  /* 0x0000000306067211 */ /* 0x000fe200078f10ff */
[----:B------:R-:W-:Y:S01]  /*0500*/  FMUL R10, R10, UR4 ;  /* 0x000000040a0a7c20 */ /* 0x000fe20008400000 */
[----:B------:R-:W-:Y:S01]  /*0510*/  LOP3.LUT R11, R11, 0xfffffffc, RZ, 0xc0, !PT ;  /* 0xfffffffc0b0b7812 */ /* 0x000fe200078ec0ff */
[----:B------:R-:W-:Y:S01]  /*0520*/  VOTEU.ALL UP0, P0 ;  /* 0x00000000003f7886 */ /* 0x000fe20000000000 */
[----:B------:R-:W-:Y:S01]  /*0530*/  LOP3.LUT R6, R6, 0x3ffffffc, RZ, 0xc0, !PT ;  /* 0x3ffffffc06067812 */ /* 0x000fe200078ec0ff */
[----:B------:R-:W-:Y:S01]  /*0540*/  ULDC UR4, c[0x0][0x154] ;  /* 0x0000550000047ab9 */ /* 0x000fe20000000800 */
[----:B-1----:R-:W-:Y:S01]  /*0550*/  I2FP.F32.U32 R13, R8 ;  /* 0x00000008000d7245 */ /* 0x002fe20000201000 */
[----:B------:R-:W0:Y:S01]  /*0560*/  F2I.U32.TRUNC.NTZ R10, R10 ;  /* 0x0000000a000a7305 */ /* 0x000e22000020f000 */
[----:B------:R-:W-:Y:S01]  /*0570*/  IMAD.IADD R11, R2, 0x1, -R11 ;  /* 0x00000001020b7824 */ /* 0x000fe200078e0a0b */
[----:B------:R-:W1:Y:S01]  /*0580*/  @!UP0 S2UR UR7, SR_CgaCtaId ;  /* 0x00000000000789c3 */ /* 0x000e620000008800 */
[----:B------:R-:W-:-:S02]  /*0590*/  IMAD.IADD R6, R3, 0x1, -R6 ;  /* 0x0000000103067824 */ /* 0x000fc400078e0a06 */
[----:B------:R-:W-:Y:S01]  /*05a0*/  FMUL R13, R13, UR4 ;  /* 0x000000040d0d7c20 */ /* 0x000fe20008400000 */
[----:B------:R-:W-:Y:S01]  /*05b0*/  UMOV UR4, 0x20 ;  /* 0x0000002000047882 */ /* 0x000fe20000000000 */
[----:B------:R-:W-:Y:S01]  /*05c0*/  @!UP0 UMOV UR6, 0x400 ;  /* 0x0000040000068882 */ /* 0x000fe20000000000 */
[----:B------:R-:W-:Y:S01]  /*05d0*/  IMAD R6, R6, 0x4, R11 ;  /* 0x0000000406067824 */ /* 0x000fe200078e020b */
[----:B------:R-:W-:-:S04]  /*05e0*/  @!UP0 UIADD3 UR4, -UR4, 0x100000, URZ ;  /* 0x0010000004048890 */ /* 0x000fc8000fffe13f */
[----:B------:R-:W-:Y:S02]  /*05f0*/  @!UP0 USHF.L.U32 UR5, UR4, 0xb, URZ ;  /* 0x0000000b04058899 */ /* 0x000fe4000800063f */
[----:B------:R-:W-:Y:S01]  /*0600*/  @!UP0 USHF.L.U32 UR4, UR4, 0x1, URZ ;  /* 0x0000000104048899 */ /* 0x000fe2000800063f */
[----:B---3--:R-:W-:Y:S01]  /*0610*/  ISETP.EQ.U32.AND P2, PT, R14, 0x1, PT ;  /* 0x000000010e00780c */ /* 0x008fe20003f42070 */
[----:B------:R-:W3:Y:S01]  /*0620*/  LDC R11, c[0x0][0x148] ;  /* 0x00005200ff0b7b82 */ /* 0x000ee20000000800 */
[----:B------:R-:W5:Y:S01]  /*0630*/  F2I.U32.TRUNC.NTZ R13, R13 ;  /* 0x0000000d000d7305 */ /* 0x000f62000020f000 */
[----:B------:R-:W-:Y:S01]  /*0640*/  LEA.HI R2, R6, R6, RZ, 0x1 ;  /* 0x0000000606027211 */ /* 0x000fe200078f08ff */
[----:B------:R-:W-:Y:S01]  /*0650*/  VOTEU.ALL UP1, P0 ;  /* 0x00000000003f7886 */ /* 0x000fe20000020000 */
[----:B0-----:R-:W-:Y:S02]  /*0660*/  IMAD.MOV R15, RZ, RZ, -R10 ;  /* 0x000000ffff0f7224 */ /* 0x001fe400078e0a0a */
[----:B------:R-:W-:-:S02]  /*0670*/  LOP3.LUT R3, R2, 0xfffffffe, RZ, 0xc0, !PT ;  /* 0xfffffffe02037812 */ /* 0x000fc400078ec0ff */
[----:B------:R-:W-:Y:S01]  /*0680*/  SHF.R.S32.HI R2, RZ, 0x1f, R7 ;  /* 0x0000001fff027819 */ /* 0x000fe20000011407 */
[----:B--2---:R-:W-:Y:S02]  /*0690*/  IMAD R10, R12, R15, UR8 ;  /* 0x000000080c0a7e24 */ /* 0x004fe4000f8e020f */
[----:B------:R-:W-:Y:S01]  /*06a0*/  IMAD.IADD R3, R6, 0x1, -R3 ;  /* 0x0000000106037824 */ /* 0x000fe200078e0a03 */
[----:B------:R-:W-:-:S04]  /*06b0*/  LEA.HI R2, R2, R7, RZ, 0x2 ;  /* 0x0000000702027211 */ /* 0x000fc800078f10ff */
[----:B------:R-:W-:Y:S01]  /*06c0*/  ISETP.NE.AND P4, PT, R3, R10, PT ;  /* 0x0000000a0300720c */ /* 0x000fe20003f85270 */
[----:B------:R-:W-:Y:S01]  /*06d0*/  IMAD.SHL.U32 R3, R6, 0x4, RZ ;  /* 0x0000000406037824 */ /* 0x000fe200078e00ff */
[----:B------:R-:W-:Y:S01]  /*06e0*/  LOP3.LUT R2, R2, 0xfffffffc, RZ, 0xc0, !PT ;  /* 0xfffffffc02027812 */ /* 0x000fe200078ec0ff */
[----:B-----5:R-:W-:Y:S01]  /*06f0*/  IMAD.MOV R20, RZ, RZ, -R13 ;  /* 0x000000ffff147224 */ /* 0x020fe200078e0a0d */
[----:B-1----:R-:W-:Y:S02]  /*0700*/  @!UP0 ULEA UR6, UR7, UR6, 0x18 ;  /* 0x0000000607068291 */ /* 0x002fe4000f8ec03f */
[----:B------:R-:W-:Y:S01]  /*0710*/  LOP3.LUT R3, R6, 0xc, R3, 0x78, !PT ;  /* 0x0000000c06037812 */ /* 0x000fe200078e7803 */
[----:B------:R-:W-:Y:S01]  /*0720*/  IMAD.IADD R7, R7, 0x1, -R2 ;  /* 0x0000000107077824 */ /* 0x000fe200078e0a02 */
[----:B------:R-:W-:Y:S01]  /*0730*/  VOTEU.ALL UP0, P0 ;  /* 0x00000000003f7886 */ /* 0x000fe20000000000 */
[----:B---3--:R-:W-:Y:S01]  /*0740*/  IMAD R13, R11, R20, R8 ;  /* 0x000000140b0d7224 */ /* 0x008fe200078e0208 */
[----:B------:R-:W-:Y:S01]  /*0750*/  LOP3.LUT P0, RZ, R5, 0x7, RZ, 0xc0, !PT ;  /* 0x0000000705ff7812 */ /* 0x000fe2000780c0ff */
[----:B------:R-:W-:Y:S01]  /*0760*/  IMAD.MOV.U32 R6, RZ, RZ, 0x1 ;  /* 0x00000001ff067424 */ /* 0x000fe200078e00ff */
[----:B------:R-:W-:-:S02]  /*0770*/  ISETP.NE.AND P1, PT, R7, 0x3, PT ;  /* 0x000000030700780c */ /* 0x000fc40003f25270 */
[----:B------:R-:W-:Y:S02]  /*0780*/  @P4 LEA.HI R2, R3, R3, RZ, 0x1 ;  /* 0x0000000303024211 */ /* 0x000fe400078f08ff */
[----:B------:R-:W-:Y:S01]  /*0790*/  ISETP.EQ.OR P1, PT, R7, RZ, !P1 ;  /* 0x000000ff0700720c */ /* 0x000fe20004f22670 */
[----:B------:R-:W0:Y:S02]  /*07a0*/  FENCE.VIEW.ASYNC.S ;  /* 0x00000000000073c6 */ /* 0x000e240000000000 */
[----:B0-----:R0:W1:Y:S01]  /*07b0*/  @!UP0 SYNCS.EXCH.64 URZ, [UR6+0x90], UR4 ;  /* 0x00009004063f85b2 */ /* 0x0010620008000100 */
[----:B------:R-:W-:Y:S02]  /*07c0*/  @P4 SHF.R.S32.HI R2, RZ, 0x1, R2 ;  /* 0x00000001ff024819 */ /* 0x000fe40000011402 */
[----:B------:R-:W-:Y:S02]  /*07d0*/  ISETP.LT.U32.AND P0, PT, R3, 0x2, !P0 ;  /* 0x000000020300780c */ /* 0x000fe40004701070 */
[----:B------:R-:W-:-:S02]  /*07e0*/  @P4 ISETP.NE.AND P5, PT, R2, R13, PT ;  /* 0x0000000d0200420c */ /* 0x000fc40003fa5270 */
[----:B------:R-:W-:Y:S02]  /*07f0*/  ISETP.EQ.AND P1, PT, R4, RZ, P1 ;  /* 0x000000ff0400720c */ /* 0x000fe40000f22270 */
[----:B------:R-:W-:Y:S02]  /*0800*/  SEL R5, RZ, 0x1, !P0 ;  /* 0x00000001ff057807 */ /* 0x000fe40004000000 */
[----:B------:R-:W-:Y:S02]  /*0810*/  @P4 SEL R6, RZ, 0x1, P5 ;  /* 0x00000001ff064807 */ /* 0x000fe40002800000 */
[----:B------:R-:W-:Y:S02]  /*0820*/  SEL R2, RZ, 0x1, !P1 ;  /* 0x00000001ff027807 */ /* 0x000fe40004800000 */
[----:B------:R-:W-:Y:S01]  /*0830*/  LOP3.LUT R6, R6, R5, RZ, 0xc0, !PT ;  /* 0x0000000506067212 */ /* 0x000fe200078ec0ff */
[----:B------:R0:W2:Y:S01]  /*0840*/  @!UP1 SYNCS.EXCH.64 URZ, [UR6+0x98], UR4 ;  /* 0x00009804063f95b2 */ /* 0x0000a20008000100 */
[----:B------:R-:W-:Y:S01]  /*0850*/  SEL R2, R2, 0x2, P6 ;  /* 0x0000000202027807 */ /* 0x000fe20003000000 */
[----:B------:R-:W-:Y:S01]  /*0860*/  NOP ;  /* 0x0000000000007918 */ /* 0x000fe20000000000 */
[----:B------:R-:W-:Y:S05]  /*0870*/  @!P2 BRA `(.L_x_4) ;  /* 0x000000000008a947 */ /* 0x000fea0003800000 */
[----:B-12-4-:R-:W-:Y:S01]  /*0880*/  UCGABAR_ARV ;  /* 0x00000000000079c7 */ /* 0x016fe20008000000 */
[----:B------:R-:W-:Y:S05]  /*0890*/  BRA `(.L_x_5) ;  /* 0x0000000000047947 */ /* 0x000fea0003800000 */
.L_x_4:
[----:B-12-4-:R-:W-:Y:S01]  /*08a0*/  NOP ;  /* 0x0000000000007918 */ /* 0x016fe20000000000 */
.L_x_5:
[----:B------:R-:W1:Y:S01]  /*08b0*/  LDC R4, c[0x0][0x65c] ;  /* 0x00019700ff047b82 */ /* 0x000e620000000800 */
[----:B------:R-:W-:Y:S01]  /*08c0*/  IMAD.MOV.U32 R5, RZ, RZ, RZ ;  /* 0x000000ffff057224 */ /* 0x000fe200078e00ff */
[----:B-1----:R-:W-:Y:S01]  /*08d0*/  ISETP.NE.AND P4, PT, R4, 0x1, PT ;  /* 0x000000010400780c */ /* 0x002fe20003f85270 */
[----:B------:R-:W-:-:S12]  /*08e0*/  IMAD.U32 R4, RZ, RZ, UR8 ;  /* 0x00000008ff047e24 */ /* 0x000fd8000f8e00ff */
[----:B------:R-:W1:Y:S01]  /*08f0*/  @P4 LDC R15, c[0x0][0x10] ;  /* 0x00000400ff0f4b82 */ /* 0x000e620000000800 */
[----:B------:R-:W-:Y:S02]  /*0900*/  @P4 IMAD.MOV.U32 R9, RZ, RZ, RZ ;  /* 0x000000ffff094224 */ /* 0x000fe400078e00ff */
[----:B------:R-:W-:-:S05]  /*0910*/  @P4 IMAD.MOV.U32 R17, RZ, RZ, RZ ;  /* 0x000000ffff114224 */ /* 0x000fca00078e00ff */
[----:B------:R-:W2:Y:S01]  /*0920*/  @!P4 LDC R13, c[0x0][0xc] ;  /* 0x00000300ff0dcb82 */ /* 0x000ea20000000800 */
[----:B-1----:R-:W-:-:S04]  /*0930*/  @P4 IMAD.WIDE.U32 R14, R15, UR8, R8 ;  /* 0x000000080f0e4c25 */ /* 0x002fc8000f8e0008 */
[----:B--2---:R-:W-:-:S04]  /*0940*/  @!P4 IMAD.WIDE.U32 R12, R8, R13, R4 ;  /* 0x0000000d080cc225 */ /* 0x004fc800078e0004 */
[----:B------:R-:W-:Y:S02]  /*0950*/  @P4 IMAD.MOV.U32 R4, RZ, RZ, R14 ;  /* 0x000000ffff044224 */ /* 0x000fe400078e000e */
[----:B------:R-:W-:Y:S02]  /*0960*/  @P4 IMAD.IADD R5, R15, 0x1, R17 ;  /* 0x000000010f054824 */ /* 0x000fe400078e0211 */
[----:B------:R-:W-:Y:S02]  /*0970*/  @!P4 IMAD.MOV.U32 R4, RZ, RZ, R12 ;  /* 0x000000ffff04c224 */ /* 0x000fe400078e000c */
[----:B------:R-:W-:Y:S01]  /*0980*/  @!P4 IMAD.MOV.U32 R5, RZ, RZ, R13 ;  /* 0x000000ffff05c224 */ /* 0x000fe200078e000d */
[----:B------:R-:W-:Y:S06]  /*0990*/  @!P2 BRA `(.L_x_6) ;  /* 0x00000000000ca947 */ /* 0x000fec0003800000 */
[----:B------:R-:W-:Y:S01]  /*09a0*/  UCGABAR_WAIT ;  /* 0x0000000000007dc7 */ /* 0x000fe20008000000 */
[----:B------:R-:W-:Y:S01]  /*09b0*/  CCTL.IVALL ;  /* 0x00000000ff00798f */ /* 0x000fe20002000000 */
[----:B------:R-:W-:Y:S05]  /*09c0*/  BRA `(.L_x_7) ;  /* 0x0000000000047947 */ /* 0x000fea0003800000 */
.L_x_6:
[----:B------:R-:W-:Y:S06]  /*09d0*/  BAR.SYNC.DEFER_BLOCKING 0x0 ;  /* 0x0000000000007b1d */ /* 0x000fec0000010000 */
.L_x_7:
[----:B------:R-:W-:Y:S05]  /*09e0*/  @!P3 BRA `(.L_x_8) ;  /* 0x0000004c00b8b947 */ /* 0x000fea0003800000 */
[----:B------:R-:W-:-:S13]  /*09f0*/  ISETP.GT.U32.AND P0, PT, R16, 0x1, PT ;  /* 0x000000011000780c */ /* 0x000fda0003f04070 */
[----:B0-----:R-:W-:Y:S05]  /*0a00*/  @P0 EXIT ;  /* 0x000000000000094d */ /* 0x001fea0003800000 */
[----:B------:R-:W-:Y:S01]  /*0a10*/  ULDC.64 UR4, c[0x0][0x650] ;  /* 0x0001940000047ab9 */ /* 0x000fe20000000a00 */
[----:B------:R-:W-:Y:S01]  /*0a20*/  PRMT R14, RZ, 0x7610, R14 ;  /* 0x00007610ff0e7816 */ /* 0x000fe2000000000e */
[----:B------:R-:W-:Y:S01]  /*0a30*/  IMAD.MOV.U32 R15, RZ, RZ, -0x1 ;  /* 0xffffffffff0f7424 */ /* 0x000fe200078e00ff */
[----:B------:R-:W-:Y:S01]  /*0a40*/  ISETP.GE.U32.AND P0, PT, R4, UR4, PT ;  /* 0x0000000404007c0c */ /* 0x000fe2000bf06070 */
[----:B------:R-:W-:Y:S02]  /*0a50*/  IMAD.MOV.U32 R16, RZ, RZ, -0x1 ;  /* 0xffffffffff107424 */ /* 0x000fe400078e00ff */
[----:B------:R-:W-:Y:S01]  /*0a60*/  IMAD.MOV.U32 R75, RZ, RZ, -0x1 ;  /* 0xffffffffff4b7424 */ /* 0x000fe200078e00ff */
[----:B------:R-:W-:-:S13]  /*0a70*/  ISETP.GE.U32.AND.EX P0, PT, R5, UR5, PT, P0 ;  /* 0x0000000505007c0c */ /* 0x000fda000bf06100 */
[----:B------:R-:W-:Y:S05]  /*0a80*/  @P0 BRA `(.L_x_9) ;  /* 0x0000000400240947 */ /* 0x000fea0003800000 */
[----:B------:R-:W0:Y:S01]  /*0a90*/  LDC.64 R22, c[0x0][0x628] ;  /* 0x00018a00ff167b82 */ /* 0x000e220000000a00 */
[----:B------:R-:W-:Y:S02]  /*0aa0*/  IMAD.MOV.U32 R12, RZ, RZ, R4 ;  /* 0x000000ffff0c7224 */ /* 0x000fe400078e0004 */
[----:B------:R-:W-:-:S05]  /*0ab0*/  IMAD.MOV.U32 R13, RZ, RZ, R5 ;  /* 0x000000ffff0d7224 */ /* 0x000fca00078e0005 */
[----:B------:R-:W1:Y:S08]  /*0ac0*/  LDC R18, c[0x0][0x630] ;  /* 0x00018c00ff127b82 */ /* 0x000e700000000800 */
[----:B------:R-:W2:Y:S01]  /*0ad0*/  LDC.64 R24, c[0x0][0x620] ;  /* 0x00018800ff187b82 */ /* 0x000ea20000000a00 */
[----:B0-----:R-:W-:-:S04]  /*0ae0*/  ISETP.NE.U32.AND P0, PT, R22, RZ, PT ;  /* 0x000000ff1600720c */ /* 0x001fc80003f05070 */
[----:B------:R-:W-:-:S13]  /*0af0*/  ISETP.NE.AND.EX P0, PT, R23, RZ, PT, P0 ;  /* 0x000000ff1700720c */ /* 0x000fda0003f05300 */
[----:B-12---:R-:W-:Y:S05]  /*0b00*/  @!P0 BRA `(.L_x_10) ;  /* 0x0000000000288947 */ /* 0x006fea0003800000 */
[----:B------:R-:W0:Y:S02]  /*0b10*/  LDC R7, c[0x0][0x634] ;  /* 0x00018d00ff077b82 */ /* 0x000e240000000800 */
[----:B0-----:R-:W-:-:S05]  /*0b20*/  IADD3 R7, P0, R4, R7, RZ ;  /* 0x0000000704077210 */ /* 0x001fca0007f1e0ff */
[----:B------:R-:W-:-:S04]  /*0b30*/  IMAD.X R19, RZ, RZ, R5, P0 ;  /* 0x000000ffff137224 */ /* 0x000fc800000e0605 */
[----:B------:R-:W-:-:S04]  /*0b40*/  IMAD.WIDE.U32 R12, R19, R22, RZ ;  /* 0x00000016130c7225 */ /* 0x000fc800078e00ff */
[----:B------:R-:W-:-:S04]  /*0b50*/  IMAD.WIDE.U32 R14, P0, R7, R23, R12 ;  /* 0x00000017070e7225 */ /* 0x000fc8000780000c */
[----:B------:R-:W-:-:S04]  /*0b60*/  IMAD.WIDE.U32 R12, R7, R22, RZ ;  /* 0x00000016070c7225 */ /* 0x000fc800078e00ff */
[----:B------:R-:W-:Y:S01]  /*0b70*/  IMAD.X R17, RZ, RZ, RZ, P0 ;  /* 0x000000ffff117224 */ /* 0x000fe200000e06ff */
[----:B------:R-:W-:Y:S01]  /*0b80*/  IADD3 RZ, P0, R13, R14, RZ ;  /* 0x0000000e0dff7210 */ /* 0x000fe20007f1e0ff */
[----:B------:R-:W-:-:S04]  /*0b90*/  IMAD.MOV.U32 R16, RZ, RZ, R15 ;  /* 0x000000ffff107224 */ /* 0x000fc800078e000f */
[----:B------:R-:W-:-:S08]  /*0ba0*/  IMAD.WIDE.U32.X R12, R19, R23, R16, P0 ;  /* 0x00000017130c7225 */ /* 0x000fd000000e0410 */
.L_x_10:
[----:B------:R-:W0:Y:S01]  /*0bb0*/  LDC.64 R28, c[0x0][0x640] ;  /* 0x00019000ff1c7b82 */ /* 0x000e220000000a00 */
[--C-:B------:R-:W-:Y:S01]  /*0bc0*/  SHF.R.U64 R75, R12, R18, R13.reuse ;  /* 0x000000120c4b7219 */ /* 0x100fe2000000120d */
[----:B------:R-:W-:Y:S01]  /*0bd0*/  IMAD R27, R11, R20, R8 ;  /* 0x000000140b1b7224 */ /* 0x000fe200078e0208 */
[----:B------:R-:W-:Y:S01]  /*0be0*/  SHF.R.U32.HI R7, RZ, R18, R13 ;  /* 0x00000012ff077219 */ /* 0x000fe2000001160d */
[----:B------:R-:W-:Y:S01]  /*0bf0*/  IMAD.MOV.U32 R23, RZ, RZ, 0x1 ;  /* 0x00000001ff177424 */ /* 0x000fe200078e00ff */
[----:B------:R-:W-:-:S03]  /*0c00*/  IADD3 R9, P0, RZ, -R75, RZ ;  /* 0x8000004bff097210 */ /* 0x000fc60007f1e0ff */
[----:B------:R-:W1:Y:S02]  /*0c10*/  LDC R22, c[0x0][0x618] ;  /* 0x00018600ff167b82 */ /* 0x000e640000000800 */
[----:B------:R-:W-:Y:S02]  /*0c20*/  IMAD.X R7, RZ, RZ, ~R7, P0 ;  /* 0x000000ffff077224 */ /* 0x000fe400000e0e07 */
[----:B------:R-:W-:-:S04]  /*0c30*/  IMAD.WIDE.U32 R12, R9, R24, R4 ;  /* 0x00000018090c7225 */ /* 0x000fc800078e0004 */
[----:B------:R-:W2:Y:S01]  /*0c40*/  LDC R18, c[0x0][0x608] ;  /* 0x00018200ff127b82 */ /* 0x000ea20000000800 */
[----:B------:R-:W-:Y:S02]  /*0c50*/  IMAD R14, R7, R24, RZ ;  /* 0x00000018070e7224 */ /* 0x000fe400078e02ff */
[----:B------:R-:W-:Y:S02]  /*0c60*/  IMAD.MOV.U32 R7, RZ, RZ, -0x1 ;  /* 0xffffffffff077424 */ /* 0x000fe400078e00ff */
[----:B------:R-:W-:-:S03]  /*0c70*/  IMAD R9, R9, R25, R14 ;  /* 0x0000001909097224 */ /* 0x000fc600078e020e */
[----:B------:R-:W3:Y:S01]  /*0c80*/  LDC R26, c[0x0][0x658] ;  /* 0x00019600ff1a7b82 */ /* 0x000ee20000000800 */
[----:B------:R-:W-:Y:S01]  /*0c90*/  IMAD.IADD R9, R13, 0x1, R9 ;  /* 0x000000010d097824 */ /* 0x000fe200078e0209 */
[----:B0-----:R-:W-:-:S04]  /*0ca0*/  ISETP.NE.U32.AND P0, PT, R28, RZ, PT ;  /* 0x000000ff1c00720c */ /* 0x001fc80003f05070 */
[----:B------:R-:W-:Y:S02]  /*0cb0*/  ISETP.NE.AND.EX P0, PT, R29, RZ, PT, P0 ;  /* 0x000000ff1d00720c */ /* 0x000fe40003f05300 */
[----:B------:R-:W0:Y:S01]  /*0cc0*/  LDC R24, c[0x0][0x600] ;  /* 0x00018000ff187b82 */ /* 0x000e220000000800 */
[-CC-:B-1----:R-:W-:Y:S02]  /*0cd0*/  SHF.R.U64 R16, R12, R22.reuse, R9.reuse ;  /* 0x000000160c107219 */ /* 0x182fe40000001209 */
[----:B------:R-:W-:-:S05]  /*0ce0*/  SHF.R.U32.HI R9, RZ, R22, R9 ;  /* 0x00000016ff097219 */ /* 0x000fca0000011609 */
[----:B------:R-:W1:Y:S01]  /*0cf0*/  LDC R19, c[0x0][0x648] ;  /* 0x00019200ff137b82 */ /* 0x000e620000000800 */
[-CC-:B--2---:R-:W-:Y:S02]  /*0d00*/  SHF.R.U64 R22, R16, R18.reuse, R9.reuse ;  /* 0x0000001210167219 */ /* 0x184fe40000001209 */
[----:B------:R-:W-:-:S05]  /*0d10*/  SHF.R.U32.HI R9, RZ, R18, R9 ;  /* 0x00000012ff097219 */ /* 0x000fca0000011609 */
[----:B------:R-:W2:Y:S01]  /*0d20*/  LDC R21, c[0x0][0x638] ;  /* 0x00018e00ff157b82 */ /* 0x000ea20000000800 */
[-CC-:B---3--:R-:W-:Y:S02]  /*0d30*/  SHF.R.U64 R18, R22, R26.reuse, R9.reuse ;  /* 0x0000001a16127219 */ /* 0x188fe40000001209 */
[-C--:B------:R-:W-:Y:S02]  /*0d40*/  SHF.L.U32 R7, R7, R26.reuse, RZ ;  /* 0x0000001a07077219 */ /* 0x080fe400000006ff */
[----:B------:R-:W-:Y:S01]  /*0d50*/  SHF.R.U32.HI R9, RZ, R26, R9 ;  /* 0x0000001aff097219 */ /* 0x000fe20000011609 */
[----:B------:R-:W-:Y:S01]  /*0d60*/  IMAD.MOV.U32 R8, RZ, RZ, R18 ;  /* 0x000000ffff087224 */ /* 0x000fe200078e0012 */
[----:B------:R-:W-:Y:S01]  /*0d70*/  LOP3.LUT R11, RZ, R7, RZ, 0x33, !PT ;  /* 0x00000007ff0b7212 */ /* 0x000fe200078e33ff */
[----:B------:R-:W3:Y:S01]  /*0d80*/  LDC R25, c[0x0][0x610] ;  /* 0x00018400ff197b82 */ /* 0x000ee20000000800 */
[----:B------:R-:W-:Y:S05]  /*0d90*/  @!P0 BRA `(.L_x_11) ;  /* 0x0000000000288947 */ /* 0x000fea0003800000 */
[----:B------:R-:W4:Y:S02]  /*0da0*/  LDC R7, c[0x0][0x64c] ;  /* 0x00019300ff077b82 */ /* 0x000f240000000800 */
[----:B----4-:R-:W-:-:S05]  /*0db0*/  IADD3 R7, P0, R18, R7, RZ ;  /* 0x0000000712077210 */ /* 0x010fca0007f1e0ff */
        /* <DEDUP_REMOVED lines=8> */
.L_x_11:
[----:B-1----:R-:W-:Y:S01]  /*0e40*/  SHF.R.U64 R9, R8, R19, R9 ;  /* 0x0000001308097219 */ /* 0x002fe20000001209 */
[----:B------:R-:W-:Y:S01]  /*0e50*/  IMAD.MOV.U32 R14, RZ, RZ, 0x1 ;  /* 0x00000001ff0e7424 */ /* 0x000fe200078e00ff */
[----:B------:R-:W-:Y:S01]  /*0e60*/  LOP3.LUT R8, R22, R11, RZ, 0xc0, !PT ;  /* 0x0000000b16087212 */ /* 0x000fe200078ec0ff */
[----:B0-----:R-:W-:Y:S01]  /*0e70*/  VIADD R11, R24, 0xffffffff ;  /* 0xffffffff180b7836 */ /* 0x001fe20000000000 */
[----:B------:R-:W-:Y:S01]  /*0e80*/  SHF.L.U32 R7, R23, R26, RZ ;  /* 0x0000001a17077219 */ /* 0x000fe200000006ff */
[----:B------:R-:W-:Y:S01]  /*0e90*/  IMAD.MOV R12, RZ, RZ, -R9 ;  /* 0x000000ffff0c7224 */ /* 0x000fe200078e0a09 */
[----:B------:R-:W-:Y:S02]  /*0ea0*/  SEL R10, R10, R27, !P4 ;  /* 0x0000001b0a0a7207 */ /* 0x000fe40006000000 */
[----:B------:R-:W-:Y:S01]  /*0eb0*/  LOP3.LUT R11, R16, R11, RZ, 0xc0, !PT ;  /* 0x0000000b100b7212 */ /* 0x000fe200078ec0ff */
[----:B------:R-:W-:Y:S02]  /*0ec0*/  IMAD R9, R7, R9, R8 ;  /* 0x0000000907097224 */ /* 0x000fe400078e0208 */
[----:B--2---:R-:W-:-:S02]  /*0ed0*/  IMAD R7, R12, R21, R18 ;  /* 0x000000150c077224 */ /* 0x004fc400078e0212 */
[----:B---3--:R-:W-:Y:S02]  /*0ee0*/  IMAD R10, R9, R25, R10 ;  /* 0x00000019090a7224 */ /* 0x008fe400078e020a */
[----:B------:R-:W-:-:S05]  /*0ef0*/  IMAD R7, R7, R24, R11 ;  /* 0x0000001807077224 */ /* 0x000fca00078e020b */
[----:B------:R-:W-:Y:S02]  /*0f00*/  SEL R16, R7, R10, !P4 ;  /* 0x0000000a07107207 */ /* 0x000fe40006000000 */
[----:B------:R-:W-:-:S07]  /*0f10*/  SEL R15, R10, R7, !P4 ;  /* 0x000000070a0f7207 */ /* 0x000fce0006000000 */
.L_x_9:
[----:B------:R-:W-:-:S08]  /*0f20*/  NOP ;  /* 0x0000000000007918 */ /* 0x000fd00000000000 */
[----:B------:R-:W0:Y:S02]  /*0f30*/  USETMAXREG.TRY_ALLOC.CTAPOOL UP0, 0xe8 ;  /* 0x000000e8000079c8 */ /* 0x000e240008000600 */
[----:B0-----:R-:W-:-:S13]  /*0f40*/  PLOP3.LUT P0, PT, PT, PT, UP0, 0x80, 0x0 ;  /* 0x000000000000781c */ /* 0x001fda0003f0f008 */
[----:B------:R-:W-:Y:S05]  /*0f50*/  @!P0 BRA `(.L_x_9) ;  /* 0xfffffffc00f08947 */ /* 0x000fea000383ffff */
[----:B------:R-:W-:Y:S01]  /*0f60*/  ULDC.64 UR4, c[0x0][0x598] ;  /* 0x0001660000047ab9 */ /* 0x000fe20000000a00 */
[----:B------:R-:W-:Y:S01]  /*0f70*/  ULDC.64 UR20, c[0x0][0x208] ;  /* 0x0000820000147ab9 */ /* 0x000fe20000000a00 */
[----:B------:R-:W-:-:S04]  /*0f80*/  ISETP.NE.U32.AND P0, PT, RZ, UR4, PT ;  /* 0x00000004ff007c0c */ /* 0x000fc8000bf05070 */
[----:B------:R-:W-:-:S13]  /*0f90*/  ISETP.NE.AND.EX P0, PT, RZ, UR5, PT, P0 ;  /* 0x00000005ff007c0c */ /* 0x000fda000bf05300 */
[----:B------:R-:W-:Y:S05]  /*0fa0*/  @!P0 BRA `(.L_x_12) ;  /* 0x00000000001c8947 */ /* 0x000fea0003800000 */
[----:B------:R-:W0:Y:S02]  /*0fb0*/  LDC.64 R8, c[0x0][0x598] ;  /* 0x00016600ff087b82 */ /* 0x000e240000000a00 */
[----:B0-----:R-:W2:Y:S02]  /*0fc0*/  LDG.E.64 R8, desc[UR20][R8.64] ;  /* 0x0000001408087981 */ /* 0x001ea4000c1e1b00 */
[----:B--2---:R-:W-:-:S04]  /*0fd0*/  ISETP.NE.U32.AND P0, PT, R8, RZ, PT ;  /* 0x000000ff0800720c */ /* 0x004fc80003f05070 */
[----:B------:R-:W-:-:S13]  /*0fe0*/  ISETP.NE.AND.EX P0, PT, R9, RZ, PT, P0 ;  /* 0x000000ff0900720c */ /* 0x000fda0003f05300 */
[----:B------:R-:W-:Y:S05]  /*0ff0*/  @!P0 BRA `(.L_x_12) ;  /* 0x0000000000088947 */ /* 0x000fea0003800000 */
[----:B------:R0:W5:Y:S01]  /*1000*/  LD.E R7, desc[UR20][R8.64] ;  /* 0x0000001408077980 */ /* 0x000162000c101900 */
[----:B------:R-:W-:Y:S05]  /*1010*/  BRA `(.L_x_13) ;  /* 0x0000000000207947 */ /* 0x000fea0003800000 */
.L_x_12:
[----:B------:R-:W-:Y:S02]  /*1020*/  ULDC.64 UR4, c[0x0][0x588] ;  /* 0x0001620000047ab9 */ /* 0x000fe40000000a00 */
[----:B------:R-:W-:-:S04]  /*1030*/  ISETP.NE.U32.AND P0, PT, RZ, UR4, PT ;  /* 0x00000004ff007c0c */ /* 0x000fc8000bf05070 */
[----:B------:R-:W-:-:S13]  /*1040*/  ISETP.NE.AND.EX P0, PT, RZ, UR5, PT, P0 ;  /* 0x00000005ff007c0c */ /* 0x000fda000bf05300 */
[----:B------:R-:W-:Y:S05]  /*1050*/  @!P0 BRA `(.L_x_14) ;  /* 0x00000000000c8947 */ /* 0x000fea0003800000 */
[----:B------:R-:W0:Y:S02]  /*1060*/  LDC.64 R8, c[0x0][0x588] ;  /* 0x00016200ff087b82 */ /* 0x000e240000000a00 */
[----:B0-----:R1:W5:Y:S01]  /*1070*/  LDG.E R7, desc[UR20][R8.64] ;  /* 0x0000001408077981 */ /* 0x001362000c1e1900 */
[----:B------:R-:W-:Y:S05]  /*1080*/  BRA `(.L_x_13) ;  /* 0x0000000000047947 */ /* 0x000fea0003800000 */
.L_x_14:
[----:B------:R-:W2:Y:S02]  /*1090*/  LDC R7, c[0x0][0x580] ;  /* 0x00016000ff077b82 */ /* 0x000ea40000000800 */
.L_x_13:
[----:B------:R-:W-:Y:S02]  /*10a0*/  ULDC.64 UR4, c[0x0][0x5a0] ;  /* 0x0001680000047ab9 */ /* 0x000fe40000000a00 */
[----:B------:R-:W-:-:S04]  /*10b0*/  ISETP.NE.U32.AND P0, PT, RZ, UR4, PT ;  /* 0x00000004ff007c0c */ /* 0x000fc8000bf05070 */
[----:B------:R-:W-:-:S13]  /*10c0*/  ISETP.NE.AND.EX P0, PT, RZ, UR5, PT, P0 ;  /* 0x00000005ff007c0c */ /* 0x000fda000bf05300 */
[----:B------:R-:W-:Y:S05]  /*10d0*/  @!P0 BRA `(.L_x_15) ;  /* 0x00000000001c8947 */ /* 0x000fea0003800000 */
[----:B01----:R-:W0:Y:S02]  /*10e0*/  LDC.64 R8, c[0x0][0x5a0] ;  /* 0x00016800ff087b82 */ /* 0x003e240000000a00 */
[----:B0-----:R-:W3:Y:S02]  /*10f0*/  LDG.E.64 R8, desc[UR20][R8.64] ;  /* 0x0000001408087981 */ /* 0x001ee4000c1e1b00 */
[----:B---3--:R-:W-:-:S04]  /*1100*/  ISETP.NE.U32.AND P0, PT, R8, RZ, PT ;  /* 0x000000ff0800720c */ /* 0x008fc80003f05070 */
[----:B------:R-:W-:-:S13]  /*1110*/  ISETP.NE.AND.EX P0, PT, R9, RZ, PT, P0 ;  /* 0x000000ff0900720c */ /* 0x000fda0003f05300 */
[----:B------:R-:W-:Y:S05]  /*1120*/  @!P0 BRA `(.L_x_15) ;  /* 0x0000000000088947 */ /* 0x000fea0003800000 */
[----:B------:R0:W5:Y:S01]  /*1130*/  LD.E R12, desc[UR20][R8.64] ;  /* 0x00000014080c7980 */ /* 0x000162000c101900 */
[----:B------:R-:W-:Y:S05]  /*1140*/  BRA `(.L_x_16) ;  /* 0x0000000000207947 */ /* 0x000fea0003800000 */
.L_x_15:
[----:B------:R-:W-:Y:S02]  /*1150*/  ULDC.64 UR4, c[0x0][0x590] ;  /* 0x0001640000047ab9 */ /* 0x000fe40000000a00 */
[----:B------:R-:W-:-:S04]  /*1160*/  ISETP.NE.U32.AND P0, PT, RZ, UR4, PT ;  /* 0x00000004ff007c0c */ /* 0x000fc8000bf05070 */
[----:B------:R-:W-:-:S13]  /*1170*/  ISETP.NE.AND.EX P0, PT, RZ, UR5, PT, P0 ;  /* 0x00000005ff007c0c */ /* 0x000fda000bf05300 */
[----:B------:R-:W-:Y:S05]  /*1180*/  @!P0 BRA `(.L_x_17) ;  /* 0x00000000000c8947 */ /* 0x000fea0003800000 */
[----:B------:R-:W3:Y:S02]  /*1190*/  LDC.64 R12, c[0x0][0x590] ;  /* 0x00016400ff0c7b82 */ /* 0x000ee40000000a00 */
[----:B---3--:R3:W5:Y:S01]  /*11a0*/  LDG.E R12, desc[UR20][R12.64] ;  /* 0x000000140c0c7981 */ /* 0x008762000c1e1900 */
[----:B------:R-:W-:Y:S05]  /*11b0*/  BRA `(.L_x_16) ;  /* 0x0000000000047947 */ /* 0x000fea0003800000 */
.L_x_17:
[----:B------:R-:W4:Y:S02]  /*11c0*/  LDC R12, c[0x0][0x584] ;  /* 0x00016100ff0c7b82 */ /* 0x000f240000000800 */
.L_x_16:
[----:B------:R-:W-:-:S13]  /*11d0*/  LOP3.LUT P0, RZ, R14, 0xff, RZ, 0xc0, !PT ;  /* 0x000000ff0eff7812 */ /* 0x000fda000780c0ff */
[----:B------:R-:W-:Y:S05]  /*11e0*/  @!P0 EXIT ;  /* 0x000000000000894d */ /* 0x000fea0003800000 */
[----:B------:R-:W-:Y:S01]  /*11f0*/  ULDC UR4, c[0x0][0x28c] ;  /* 0x0000a30000047ab9 */ /* 0x000fe20000000800 */
[----:B------:R-:W-:Y:S01]  /*1200*/  LOP3.LUT R84, R2, 0x1, RZ, 0xfc, !PT ;  /* 0x0000000102547812 */ /* 0x000fe200078efcff */
[----:B------:R-:W-:-:S04]  /*1210*/  UIADD3 UR4, UR4, 0x7f, URZ ;  /* 0x0000007f04047890 */ /* 0x000fc8000fffe03f */
[----:B------:R-:W-:-:S04]  /*1220*/  USHF.R.S32.HI UR5, URZ, 0x1f, UR4 ;  /* 0x0000001f3f057899 */ /* 0x000fc80008011404 */
[----:B------:R-:W-:-:S03]  /*1230*/  ULEA.HI UR5, UR5, UR4, URZ, 0x7 ;  /* 0x0000000405057291 */ /* 0x000fc6000f8f383f */
[----:B------:R-:W-:Y:S01]  /*1240*/  UMOV UR4, URZ ;  /* 0x0000003f00047c82 */ /* 0x000fe20008000000 */
[----:B------:R-:W-:-:S03]  /*1250*/  USHF.R.S32.HI UR9, URZ, 0x7, UR5 ;  /* 0x000000073f097899 */ /* 0x000fc60008011405 */
[----:B------:R-:W-:-:S09]  /*1260*/  UMOV UR5, URZ ;  /* 0x0000003f00057c82 */ /* 0x000fd20008000000 */
.L_x_106:
[----:B01----:R-:W-:Y:S01]  /*1270*/  LOP3.LUT R8, R0, 0x80, RZ, 0xc0, !PT ;  /* 0x0000008000087812 */ /* 0x003fe200078ec0ff */
[----:B------:R-:W0:Y:S01]  /*1280*/  S2UR UR13, SR_CgaCtaId ;  /* 0x00000000000d79c3 */ /* 0x000e220000008800 */
[----:B------:R-:W-:Y:S01]  /*1290*/  UMOV UR12, 0x400 ;  /* 0x00000400000c7882 */ /* 0x000fe20000000000 */
[----:B------:R-:W-:Y:S01]  /*12a0*/  UMOV UR6, URZ ;  /* 0x0000003f00067c82 */ /* 0x000fe20008000000 */
[----:B------:R-:W-:Y:S01]  /*12b0*/  SHF.R.U32.HI R8, RZ, 0x7, R8 ;  /* 0x00000007ff087819 */ /* 0x000fe20000011608 */
[----:B------:R-:W-:Y:S01]  /*12c0*/  UMOV UR7, URZ ;  /* 0x0000003f00077c82 */ /* 0x000fe20008000000 */
[----:B------:R-:W-:Y:S01]  /*12d0*/  CS2R R20, SRZ ;  /* 0x0000000000147805 */ /* 0x000fe2000001ff00 */
[----:B---3--:R-:W-:Y:S01]  /*12e0*/  IMAD.MOV.U32 R13, RZ, RZ, RZ ;  /* 0x000000ffff0d7224 */ /* 0x008fe200078e00ff */
[----:B------:R-:W-:Y:S01]  /*12f0*/  CS2R R22, SRZ ;  /* 0x0000000000167805 */ /* 0x000fe2000001ff00 */
[----:B------:R-:W1:Y:S01]  /*1300*/  LDC R9, c[0x0][0x28c] ;  /* 0x0000a300ff097b82 */ /* 0x000e620000000800 */
[----:B------:R-:W3:Y:S01]  /*1310*/  SHFL.IDX PT, R8, R8, RZ, 0x1f ;  /* 0x00001fff08087589 */ /* 0x000ee200000e0000 */
[----:B------:R-:W-:-:S02]  /*1320*/  CS2R R56, SRZ ;  /* 0x0000000000387805 */ /* 0x000fc4000001ff00 */
[----:B------:R-:W-:Y:S02]  /*1330*/  CS2R R58, SRZ ;  /* 0x00000000003a7805 */ /* 0x000fe4000001ff00 */
[----:B------:R-:W-:Y:S02]  /*1340*/  CS2R R60, SRZ ;  /* 0x00000000003c7805 */ /* 0x000fe4000001ff00 */
[----:B------:R-:W-:Y:S02]  /*1350*/  CS2R R62, SRZ ;  /* 0x00000000003e7805 */ /* 0x000fe4000001ff00 */
[----:B------:R-:W-:Y:S02]  /*1360*/  CS2R R64, SRZ ;  /* 0x0000000000407805 */ /* 0x000fe4000001ff00 */
[----:B------:R-:W-:Y:S02]  /*1370*/  CS2R R66, SRZ ;  /* 0x0000000000427805 */ /* 0x000fe4000001ff00 */
[----:B------:R-:W-:-:S02]  /*1380*/  CS2R R68, SRZ ;  /* 0x0000000000447805 */ /* 0x000fc4000001ff00 */
[----:B------:R-:W-:Y:S02]  /*1390*/  CS2R R70, SRZ ;  /* 0x0000000000467805 */ /* 0x000fe4000001ff00 */
[----:B------:R-:W-:Y:S01]  /*13a0*/  CS2R R72, SRZ ;  /* 0x0000000000487805 */ /* 0x000fe2000001ff00 */
[----:B------:R-:W-:Y:S01]  /*13b0*/  IMAD.MOV.U32 R74, RZ, RZ, RZ ;  /* 0x000000ffff4a7224 */ /* 0x000fe200078e00ff */
[----:B------:R-:W-:Y:S02]  /*13c0*/  CS2R R76, SRZ ;  /* 0x00000000004c7805 */ /* 0x000fe4000001ff00 */
[----:B------:R-:W-:Y:S02]  /*13d0*/  CS2R R78, SRZ ;  /* 0x00000000004e7805 */ /* 0x000fe4000001ff00 */
[----:B------:R-:W-:Y:S02]  /*13e0*/  CS2R R80, SRZ ;  /* 0x0000000000507805 */ /* 0x000fe4000001ff00 */
[----:B------:R-:W-:Y:S01]  /*13f0*/  CS2R R82, SRZ ;  /* 0x0000000000527805 */ /* 0x000fe2000001ff00 */
[----:B------:R-:W-:Y:S01]  /*1400*/  IMAD.U32 R14, RZ, RZ, UR4 ;  /* 0x00000004ff0e7e24 */ /* 0x000fe2000f8e00ff */
[----:B------:R-:W-:-:S02]  /*1410*/  CS2R R40, SRZ ;  /* 0x0000000000287805 */ /* 0x000fc4000001ff00 */
[----:B------:R-:W-:Y:S02]  /*1420*/  CS2R R42, SRZ ;  /* 0x00000000002a7805 */ /* 0x000fe4000001ff00 */
[----:B------:R-:W-:Y:S02]  /*1430*/  CS2R R44, SRZ ;  /* 0x00000000002c7805 */ /* 0x000fe4000001ff00 */
[----:B------:R-:W-:Y:S02]  /*1440*/  CS2R R46, SRZ ;  /* 0x00000000002e7805 */ /* 0x000fe4000001ff00 */
[----:B------:R-:W-:Y:S02]  /*1450*/  CS2R R48, SRZ ;  /* 0x0000000000307805 */ /* 0x000fe4000001ff00 */
[----:B------:R-:W-:Y:S02]  /*1460*/  CS2R R50, SRZ ;  /* 0x0000000000327805 */ /* 0x000fe4000001ff00 */
[----:B------:R-:W-:-:S02]  /*1470*/  CS2R R52, SRZ ;  /* 0x0000000000347805 */ /* 0x000fc4000001ff00 */
[----:B-1----:R-:W-:Y:S02]  /*1480*/  ISETP.GE.AND P0, PT, R9, 0x1, PT ;  /* 0x000000010900780c */ /* 0x002fe40003f06270 */
[----:B------:R-:W-:Y:S02]  /*1490*/  CS2R R54, SRZ ;  /* 0x0000000000367805 */ /* 0x000fe4000001ff00 */
[----:B---3--:R-:W-:Y:S02]  /*14a0*/  R2UR UR8, R8 ;  /* 0x00000000080872ca */ /* 0x008fe400000e0000 */
[----:B------:R-:W-:Y:S02]  /*14b0*/  CS2R R24, SRZ ;  /* 0x0000000000187805 */ /* 0x000fe4000001ff00 */
[----:B------:R-:W-:Y:S02]  /*14c0*/  CS2R R26, SRZ ;  /* 0x00000000001a7805 */ /* 0x000fe4000001ff00 */
[----:B------:R-:W-:-:S02]  /*14d0*/  CS2R R28, SRZ ;  /* 0x00000000001c7805 */ /* 0x000fc4000001ff00 */
[----:B------:R-:W-:Y:S02]  /*14e0*/  CS2R R30, SRZ ;  /* 0x00000000001e7805 */ /* 0x000fe4000001ff00 */
[----:B------:R-:W-:Y:S02]  /*14f0*/  CS2R R32, SRZ ;  /* 0x0000000000207805 */ /* 0x000fe4000001ff00 */
[----:B------:R-:W-:Y:S02]  /*1500*/  CS2R R34, SRZ ;  /* 0x0000000000227805 */ /* 0x000fe4000001ff00 */
[----:B------:R-:W-:Y:S02]  /*1510*/  CS2R R36, SRZ ;  /* 0x0000000000247805 */ /* 0x000fe4000001ff00 */
[----:B------:R-:W-:Y:S01]  /*1520*/  CS2R R38, SRZ ;  /* 0x0000000000267805 */ /* 0x000fe2000001ff00 */
[----:B------:R-:W-:-:S04]  /*1530*/  ULEA.HI UR10, UR8, UR8, URZ, 0x1 ;  /* 0x00000008080a7291 */ /* 0x000fc8000f8f083f */
[----:B------:R-:W-:Y:S02]  /*1540*/  ULOP3.LUT UR11, UR10, 0x7fffe, URZ, 0xc0, !UPT ;  /* 0x0007fffe0a0b7892 */ /* 0x000fe4000f8ec03f */
[----:B0-----:R-:W-:Y:S02]  /*1550*/  ULEA UR10, UR13, UR12, 0x18 ;  /* 0x0000000c0d0a7291 */ /* 0x001fe4000f8ec03f */
[----:B------:R-:W-:Y:S01]  /*1560*/  UIADD3 UR11, UR8, -UR11, URZ ;  /* 0x8000000b080b7290 */ /* 0x000fe2000fffe03f */
[----:B------:R-:W-:Y:S02]  /*1570*/  UMOV UR12, UR5 ;  /* 0x00000005000c7c82 */ /* 0x000fe40008000000 */
[----:B------:R-:W-:Y:S01]  /*1580*/  UMOV UR8, URZ ;  /* 0x0000003f00087c82 */ /* 0x000fe20008000000 */
[----:B------:R-:W-:-:S04]  /*1590*/  ULEA UR11, UR11, UR10, 0xd ;  /* 0x0000000a0b0b7291 */ /* 0x000fc8000f8e683f */
[----:B------:R-:W-:-:S04]  /*15a0*/  UIADD3 UR11, UR11, 0x180, URZ ;  /* 0x000001800b0b7890 */ /* 0x000fc8000fffe03f */
[----:B------:R-:W-:-:S04]  /*15b0*/  USHF.R.U32.HI UR11, URZ, 0x4, UR11 ;  /* 0x000000043f0b7899 */ /* 0x000fc8000801160b */
[----:B------:R-:W-:Y:S01]  /*15c0*/  ULOP3.LUT UR11, UR11, 0x3fff, URZ, 0xc0, !UPT ;  /* 0x00003fff0b0b7892 */ /* 0x000fe2000f8ec03f */
[----:B------:R-:W-:Y:S11]  /*15d0*/  @!P0 BRA `(.L_x_18) ;  /* 0x0000000400e08947 */ /* 0x000ff60003800000 */
[----:B------:R-:W-:-:S13]  /*15e0*/  ISETP.NE.AND P1, PT, R84, 0x3, PT ;  /* 0x000000035400780c */ /* 0x000fda0003f25270 */
[----:B------:R-:W-:Y:S05]  /*15f0*/  @!P1 BRA `(.L_x_19) ;  /* 0x0000000000049947 */ /* 0x000fea0003800000 */
[----:B------:R-:W-:Y:S01]  /*1600*/  BPT.TRAP 0x1 ;  /* 0x000000040000795c */ /* 0x000fe20000300000 */
.L_x_19:
[----:B------:R-:W-:Y:S01]  /*1610*/  ULEA UR6, UR5, UR10, 0x3 ;  /* 0x0000000a05067291 */ /* 0x000fe2000f8e183f */
[----:B------:R-:W-:-:S05]  /*1620*/  IMAD.U32 R8, RZ, RZ, UR4 ;  /* 0x00000004ff087e24 */ /* 0x000fca000f8e00ff */
[----:B------:R-:W-:-:S04]  /*1630*/  SHF.L.U32 R8, R8, 0x1f, RZ ;  /* 0x0000001f08087819 */ /* 0x000fc800000006ff */
[----:B------:R0:W1:Y:S01]  /*1640*/  SYNCS.PHASECHK.TRANS64.TRYWAIT P0, [UR6], R8 ;  /* 0x00000008ff0075a7 */ /* 0x0000620008000146 */
[----:B------:R-:W-:Y:S05]  /*1650*/  @!P1 BRA `(.L_x_20) ;  /* 0x0000000000049947 */ /* 0x000fea0003800000 */
[----:B------:R-:W-:Y:S01]  /*1660*/  BPT.TRAP 0x1 ;  /* 0x000000040000795c */ /* 0x000fe20000300000 */
.L_x_20:
[----:B-1----:R-:W-:Y:S05]  /*1670*/  @P0 BRA `(.L_x_21) ;  /* 0x0000000000080947 */ /* 0x002fea0003800000 */
[----:B------:R-:W1:Y:S02]  /*1680*/  SYNCS.PHASECHK.TRANS64.TRYWAIT P0, [UR6], R8 ;  /* 0x00000008ff0075a7 */ /* 0x000e640008000146 */
[----:B-1----:R-:W-:Y:S05]  /*1690*/  @!P0 BRA `(.L_x_22) ;  /* 0x0000005800848947 */ /* 0x002fea0003800000 */
.L_x_21:
[----:B------:R-:W-:Y:S01]  /*16a0*/  UIADD3 UR6, UR10, 0x30180, URZ ;  /* 0x000301800a067890 */ /* 0x000fe2000fffe03f */
[----:B------:R-:W-:Y:S01]  /*16b0*/  WARPGROUP.ARRIVE ;  /* 0x00000000000079c5 */ /* 0x000fe20000000000 */
[----:B------:R-:W-:Y:S01]  /*16c0*/  ULOP3.LUT UR8, UR11, 0x10000, URZ, 0xfc, !UPT ;  /* 0x000100000b087892 */ /* 0x000fe2000f8efc3f */
[----:B------:R-:W-:Y:S01]  /*16d0*/  CS2R R20, SRZ ;  /* 0x0000000000147805 */ /* 0x000fe2000001ff00 */
[----:B------:R-:W-:Y:S01]  /*16e0*/  USHF.R.U32.HI UR6, URZ, 0x4, UR6 ;  /* 0x000000043f067899 */ /* 0x000fe20008011606 */
[----:B------:R-:W-:Y:S01]  /*16f0*/  IMAD.MOV.U32 R13, RZ, RZ, RZ ;  /* 0x000000ffff0d7224 */ /* 0x000fe200078e00ff */
[----:B------:R-:W-:Y:S01]  /*1700*/  UIMAD UR8, UR5, 0x600, UR8 ;  /* 0x00000600050878a4 */ /* 0x000fe2000f8e0208 */
[----:B------:R-:W-:Y:S01]  /*1710*/  CS2R R22, SRZ ;  /* 0x0000000000167805 */ /* 0x000fe2000001ff00 */
[----:B------:R-:W-:Y:S01]  /*1720*/  ULOP3.LUT UR6, UR6, 0x3fff, URZ, 0xc0, !UPT ;  /* 0x00003fff06067892 */ /* 0x000fe2000f8ec03f */
[----:B------:R-:W-:Y:S01]  /*1730*/  CS2R R56, SRZ ;  /* 0x0000000000387805 */ /* 0x000fe2000001ff00 */
[----:B------:R-:W-:Y:S01]  /*1740*/  UMOV UR13, 0x40000040 ;  /* 0x40000040000d7882 */ /* 0x000fe20000000000 */
[----:B------:R-:W-:Y:S01]  /*1750*/  UMOV UR15, 0x40000040 ;  /* 0x40000040000f7882 */ /* 0x000fe20000000000 */
[----:B------:R-:W-:Y:S01]  /*1760*/  ULOP3.LUT UR6, UR6, 0x10000, URZ, 0xfc, !UPT ;  /* 0x0001000006067892 */ /* 0x000fe2000f8efc3f */
[----:B------:R-:W-:Y:S01]  /*1770*/  CS2R R58, SRZ ;  /* 0x00000000003a7805 */ /* 0x000fe2000001ff00 */
[----:B------:R-:W-:Y:S01]  /*1780*/  UMOV UR12, UR8 ;  /* 0x00000008000c7c82 */ /* 0x000fe20008000000 */
[----:B------:R-:W-:Y:S01]  /*1790*/  CS2R R60, SRZ ;  /* 0x00000000003c7805 */ /* 0x000fe2000001ff00 */
[----:B------:R-:W-:Y:S01]  /*17a0*/  ULEA UR7, UR5, UR6, 0x8 ;  /* 0x0000000605077291 */ /* 0x000fe2000f8e403f */
[----:B------:R-:W-:Y:S01]  /*17b0*/  CS2R R62, SRZ ;  /* 0x00000000003e7805 */ /* 0x000fe2000001ff00 */
[----:B------:R-:W-:Y:S01]  /*17c0*/  UIADD3 UR6, UR8, 0x400, URZ ;  /* 0x0000040008067890 */ /* 0x000fe2000fffe03f */
[----:B------:R-:W-:-:S02]  /*17d0*/  CS2R R64, SRZ ;  /* 0x0000000000407805 */ /* 0x000fc4000001ff00 */
[----:B------:R-:W-:Y:S02]  /*17e0*/  CS2R R66, SRZ ;  /* 0x0000000000427805 */ /* 0x000fe4000001ff00 */
[----:B------:R-:W-:Y:S02]  /*17f0*/  CS2R R68, SRZ ;  /* 0x0000000000447805 */ /* 0x000fe4000001ff00 */
[----:B------:R-:W-:Y:S01]  /*1800*/  CS2R R70, SRZ ;  /* 0x0000000000467805 */ /* 0x000fe2000001ff00 */
[----:B------:R-:W-:Y:S01]  /*1810*/  UMOV UR14, UR7 ;  /* 0x00000007000e7c82 */ /* 0x000fe20008000000 */
[----:B------:R-:W-:Y:S01]  /*1820*/  CS2R R72, SRZ ;  /* 0x0000000000487805 */ /* 0x000fe2000001ff00 */
[----:B------:R-:W-:Y:S01]  /*1830*/  QGMMA.64x32x32.F32.E4M3.E4M3 R40, gdesc[UR12], RZ, !UPT ;  /* 0x006000000c2879f3 */ /* 0x000fe2000c7008ff */
[----:B------:R-:W-:Y:S01]  /*1840*/  UMOV UR12, UR6 ;  /* 0x00000006000c7c82 */ /* 0x000fe20008000000 */
[----:B------:R-:W-:Y:S01]  /*1850*/  UMOV UR13, 0x40000040 ;  /* 0x40000040000d7882 */ /* 0x000fe20000000000 */
[----:B------:R-:W-:Y:S01]  /*1860*/  UIADD3 UR6, UR8, 0x402, URZ ;  /* 0x0000040208067890 */ /* 0x000fe2000fffe03f */
[----:B------:R-:W-:Y:S01]  /*1870*/  QGMMA.64x32x32.F32.E4M3.E4M3 R24, gdesc[UR12], RZ, !UPT ;  /* 0x006000000c1879f3 */ /* 0x000fe2000c7008ff */
[----:B------:R-:W-:Y:S01]  /*1880*/  UIADD3 UR12, UR8, 0x2, URZ ;  /* 0x00000002080c7890 */ /* 0x000fe2000fffe03f */
[----:B------:R-:W-:Y:S01]  /*1890*/  IMAD.MOV.U32 R74, RZ, RZ, RZ ;  /* 0x000000ffff4a7224 */ /* 0x000fe200078e00ff */
[----:B------:R-:W-:Y:S01]  /*18a0*/  UIADD3 UR14, UR7, 0x2, URZ ;  /* 0x00000002070e7890 */ /* 0x000fe2000fffe03f */
[----:B------:R-:W-:Y:S01]  /*18b0*/  CS2R R76, SRZ ;  /* 0x00000000004c7805 */ /* 0x000fe2000001ff00 */
[----:B------:R-:W-:Y:S01]  /*18c0*/  UMOV UR13, 0x40000040 ;  /* 0x40000040000d7882 */ /* 0x000fe20000000000 */
[----:B------:R-:W-:Y:S01]  /*18d0*/  UMOV UR15, 0x40000040 ;  /* 0x40000040000f7882 */ /* 0x000fe20000000000 */
[----:B------:R-:W-:-:S02]  /*18e0*/  CS2R R78, SRZ ;  /* 0x00000000004e7805 */ /* 0x000fc4000001ff00 */
[----:B------:R-:W-:Y:S02]  /*18f0*/  CS2R R80, SRZ ;  /* 0x0000000000507805 */ /* 0x000fe4000001ff00 */
[----:B------:R-:W-:Y:S01]  /*1900*/  CS2R R82, SRZ ;  /* 0x0000000000527805 */ /* 0x000fe2000001ff00 */
[----:B------:R-:W-:Y:S01]  /*1910*/  QGMMA.64x32x32.F32.E4M3.E4M3 R40, gdesc[UR12], R40 ;  /* 0x006000000c2879f3 */ /* 0x000fe20008700828 */
[----:B------:R-:W-:Y:S01]  /*1920*/  UMOV UR12, UR6 ;  /* 0x00000006000c7c82 */ /* 0x000fe20008000000 */
[----:B------:R-:W-:Y:S01]  /*1930*/  UMOV UR13, 0x40000040 ;  /* 0x40000040000d7882 */ /* 0x000fe20000000000 */
[----:B------:R-:W-:Y:S01]  /*1940*/  UIADD3 UR6, UR8, 0x404, URZ ;  /* 0x0000040408067890 */ /* 0x000fe2000fffe03f */
[----:B------:R-:W-:Y:S01]  /*1950*/  QGMMA.64x32x32.F32.E4M3.E4M3 R24, gdesc[UR12], R24 ;  /* 0x006000000c1879f3 */ /* 0x000fe20008700818 */
[----:B------:R-:W-:Y:S02]  /*1960*/  UIADD3 UR12, UR8, 0x4, URZ ;  /* 0x00000004080c7890 */ /* 0x000fe4000fffe03f */
[----:B------:R-:W-:Y:S01]  /*1970*/  UIADD3 UR14, UR7, 0x4, URZ ;  /* 0x00000004070e7890 */ /* 0x000fe2000fffe03f */
[----:B------:R-:W-:Y:S01]  /*1980*/  UMOV UR13, 0x40000040 ;  /* 0x40000040000d7882 */ /* 0x000fe20000000000 */
[----:B------:R-:W-:-:S07]  /*1990*/  UMOV UR15, 0x40000040 ;  /* 0x40000040000f7882 */ /* 0x000fce0000000000 */
[----:B------:R-:W-:Y:S01]  /*19a0*/  QGMMA.64x32x32.F32.E4M3.E4M3 R40, gdesc[UR12], R40 ;  /* 0x006000000c2879f3 */ /* 0x000fe20008700828 */
[----:B------:R-:W-:Y:S01]  /*19b0*/  UMOV UR12, UR6 ;  /* 0x00000006000c7c82 */ /* 0x000fe20008000000 */
[----:B------:R-:W-:Y:S01]  /*19c0*/  UMOV UR13, 0x40000040 ;  /* 0x40000040000d7882 */ /* 0x000fe20000000000 */
[----:B------:R-:W-:Y:S01]  /*19d0*/  UMOV UR6, 0x4 ;  /* 0x0000000400067882 */ /* 0x000fe20000000000 */
[----:B------:R-:W-:Y:S01]  /*19e0*/  QGMMA.64x32x32.F32.E4M3.E4M3 R24, gdesc[UR12], R24 ;  /* 0x006000000c1879f3 */ /* 0x000fe20008700818 */
[----:B------:R-:W-:Y:S02]  /*19f0*/  UIADD3 UR14, UR7, 0x6, URZ ;  /* 0x00000006070e7890 */ /* 0x000fe4000fffe03f */
[----:B------:R-:W-:Y:S01]  /*1a00*/  UIADD3 UR12, UR8, 0x6, URZ ;  /* 0x00000006080c7890 */ /* 0x000fe2000fffe03f */
[----:B------:R-:W-:Y:S01]  /*1a10*/  ULDC UR7, c[0x0][0x50c] ;  /* 0x0001430000077ab9 */ /* 0x000fe20000000800 */
[----:B------:R-:W-:Y:S02]  /*1a20*/  UIADD3 UR8, UR8, 0x406, URZ ;  /* 0x0000040608087890 */ /* 0x000fe4000fffe03f */
[----:B------:R-:W-:Y:S01]  /*1a30*/  UISETP.NE.AND UP0, UPT, UR7, 0x4, UPT ;  /* 0x000000040700788c */ /* 0x000fe2000bf05270 */
[----:B------:R-:W-:Y:S01]  /*1a40*/  UMOV UR13, 0x40000040 ;  /* 0x40000040000d7882 */ /* 0x000fe20000000000 */
[----:B------:R-:W-:-:S02]  /*1a50*/  UMOV UR15, 0x40000040 ;  /* 0x40000040000f7882 */ /* 0x000fc40000000000 */
[----:B------:R-:W-:-:S06]  /*1a60*/  USEL UR7, URZ, 0x1, UP0 ;  /* 0x000000013f077887 */ /* 0x000fcc0008000000 */
[----:B------:R-:W-:Y:S01]  /*1a70*/  ISETP.NE.AND P0, PT, RZ, UR7, PT ;  /* 0x00000007ff007c0c */ /* 0x000fe2000bf05270 */
[----:B------:R-:W-:Y:S01]  /*1a80*/  QGMMA.64x32x32.F32.E4M3.E4M3 R40, gdesc[UR12], R40 ;  /* 0x006000000c2879f3 */ /* 0x000fe20008700828 */
[----:B------:R-:W-:Y:S01]  /*1a90*/  UMOV UR12, UR8 ;  /* 0x00000008000c7c82 */ /* 0x000fe20008000000 */
[----:B------:R-:W-:Y:S02]  /*1aa0*/  UMOV UR13, 0x40000040 ;  /* 0x40000040000d7882 */ /* 0x000fe40000000000 */
[----:B------:R-:W-:Y:S08]  /*1ab0*/  QGMMA.64x32x32.F32.E4M3.E4M3 R24, gdesc[UR12], R24, gsb0 ;  /* 0x006000000c1879f3 */ /* 0x000ff00008000818 */
[----:B------:R-:W-:Y:S05]  /*1ac0*/  @!P0 BRA `(.L_x_23) ;  /* 0x0000000000888947 */ /* 0x000fea0003800000 */
[----:B------:R-:W-:Y:S02]  /*1ad0*/  WARPGROUP.DEPBAR.LE gsb0, 0x0 ;  /* 0x00008000000079c5 */ /* 0x000fe40000010000 */
[----:B------:R-:W-:-:S01]  /*1ae0*/  FADD R83, RZ, R40 ;  /* 0x00000028ff537221 */ /* 0x000fc20000000000 */
[----:B------:R-:W-:Y:S01]  /*1af0*/  FADD R82, RZ, R41 ;  /* 0x00000029ff527221 */ /* 0x000fe20000000000 */
        /* <DEDUP_REMOVED lines=30> */
[----:B------:R-:W-:-:S06]  /*1ce0*/  UMOV UR6, URZ ;  /* 0x0000003f00067c82 */ /* 0x000fcc0008000000 */
.L_x_23:
[----:B------:R-:W-:-:S04]  /*1cf0*/  UIADD3 UR12, UR5, 0x1, URZ ;  /* 0x00000001050c7890 */ /* 0x000fc8000fffe03f */
[----:B------:R-:W-:-:S04]  /*1d00*/  UISETP.NE.AND UP0, UPT, UR12, 0x8, UPT ;  /* 0x000000080c00788c */ /* 0x000fc8000bf05270 */
[----:B------:R-:W-:Y:S02]  /*1d10*/  USEL UR8, URZ, 0x1, UP0 ;  /* 0x000000013f087887 */ /* 0x000fe40008000000 */
[----:B------:R-:W-:Y:S02]  /*1d20*/  USEL UR12, UR12, URZ, UP0 ;  /* 0x0000003f0c0c7287 */ /* 0x000fe40008000000 */
[----:B------:R-:W-:-:S06]  /*1d30*/  ULOP3.LUT UR8, UR4, UR8, URZ, 0x3c, !UPT ;  /* 0x0000000804087292 */ /* 0x000fcc000f8e3c3f */
[----:B------:R-:W-:Y:S01]  /*1d40*/  IMAD.U32 R14, RZ, RZ, UR8 ;  /* 0x00000008ff0e7e24 */ /* 0x000fe2000f8e00ff */
[----:B------:R-:W-:-:S06]  /*1d50*/  UMOV UR8, 0x1 ;  /* 0x0000000100087882 */ /* 0x000fcc0000000000 */
.L_x_18:
[----:B------:R-:W-:-:S04]  /*1d60*/  UISETP.LT.AND UP0, UPT, UR9, 0x1, UPT ;  /* 0x000000010900788c */ /* 0x000fc8000bf01270 */
[----:B------:R-:W-:-:S04]  /*1d70*/  USEL UR13, UR9, 0x1, UP0 ;  /* 0x00000001090d7887 */ /* 0x000fc80008000000 */
[----:B------:R-:W-:-:S04]  /*1d80*/  UIADD3 UR13, UR9, -UR13, URZ ;  /* 0x8000000d090d7290 */ /* 0x000fc8000fffe03f */
[----:B------:R-:W-:-:S06]  /*1d90*/  UISETP.GE.AND UP0, UPT, UR13, 0x1, UPT ;  /* 0x000000010d00788c */ /* 0x000fcc000bf06270 */
[----:B------:R-:W-:-:S13]  /*1da0*/  PLOP3.LUT P0, PT, PT, PT, UP0, 0x80, 0x0 ;  /* 0x000000000000781c */ /* 0x000fda0003f0f008 */
[----:B------:R-:W-:Y:S05]  /*1db0*/  @!P0 BRA `(.L_x_24) ;  /* 0x0000000400f88947 */ /* 0x000fea0003800000 */
[----:B01----:R-:W-:Y:S01]  /*1dc0*/  IMAD.U32 R8, RZ, RZ, UR13 ;  /* 0x0000000dff087e24 */ /* 0x003fe2000f8e00ff */
[----:B------:R-:W-:Y:S01]  /*1dd0*/  ULDC UR14, c[0x0][0x50c] ;  /* 0x00014300000e7ab9 */ /* 0x000fe20000000800 */
[----:B------:R-:W-:-:S07]  /*1de0*/  IMAD.U32 R9, RZ, RZ, UR5 ;  /* 0x00000005ff097e24 */ /* 0x000fce000f8e00ff */
.L_x_32:
[----:B------:R-:W-:-:S13]  /*1df0*/  ISETP.NE.AND P1, PT, R84, 0x3, PT ;  /* 0x000000035400780c */ /* 0x000fda0003f25270 */
[----:B------:R-:W-:Y:S05]  /*1e00*/  @!P1 BRA `(.L_x_25) ;  /* 0x0000000000049947 */ /* 0x000fea0003800000 */
[----:B------:R-:W-:Y:S01]  /*1e10*/  BPT.TRAP 0x1 ;  /* 0x000000040000795c */ /* 0x000fe20000300000 */
.L_x_25:
[----:B------:R-:W0:Y:S01]  /*1e20*/  S2UR UR13, SR_CgaCtaId ;  /* 0x00000000000d79c3 */ /* 0x000e220000008800 */
[----:B------:R-:W-:Y:S01]  /*1e30*/  UMOV UR10, 0x400 ;  /* 0x00000400000a7882 */ /* 0x000fe20000000000 */
[----:B------:R-:W-:Y:S01]  /*1e40*/  SHF.L.U32 R10, R14, 0x1f, RZ ;  /* 0x0000001f0e0a7819 */ /* 0x000fe200000006ff */
[----:B0-----:R-:W-:-:S04]  /*1e50*/  ULEA UR10, UR13, UR10, 0x18 ;  /* 0x0000000a0d0a7291 */ /* 0x001fc8000f8ec03f */
[----:B------:R-:W-:-:S09]  /*1e60*/  ULEA UR13, UR12, UR10, 0x3 ;  /* 0x0000000a0c0d7291 */ /* 0x000fd2000f8e183f */
[----:B------:R0:W1:Y:S01]  /*1e70*/  SYNCS.PHASECHK.TRANS64.TRYWAIT P0, [UR13], R10 ;  /* 0x0000000aff0075a7 */ /* 0x000062000800014d */
[----:B------:R-:W-:Y:S05]  /*1e80*/  @!P1 BRA `(.L_x_26) ;  /* 0x0000000000049947 */ /* 0x000fea0003800000 */
[----:B------:R-:W-:Y:S01]  /*1e90*/  BPT.TRAP 0x1 ;  /* 0x000000040000795c */ /* 0x000fe20000300000 */
.L_x_26:
[----:B-1----:R-:W-:Y:S05]  /*1ea0*/  @P0 BRA `(.L_x_27) ;  /* 0x0000000000080947 */ /* 0x002fea0003800000 */
[----:B------:R-:W1:Y:S02]  /*1eb0*/  SYNCS.PHASECHK.TRANS64.TRYWAIT P0, [UR13], R10 ;  /* 0x0000000aff0075a7 */ /* 0x000e64000800014d */
[----:B-1----:R-:W-:Y:S05]  /*1ec0*/  @!P0 BRA `(.L_x_28) ;  /* 0x0000005000908947 */ /* 0x002fea0003800000 */
.L_x_27:
[----:B------:R-:W-:Y:S01]  /*1ed0*/  UIADD3 UR13, UR10, 0x30180, URZ ;  /* 0x000301800a0d7890 */ /* 0x000fe2000fffe03f */
[----:B------:R-:W-:Y:S01]  /*1ee0*/  WARPGROUP.ARRIVE ;  /* 0x00000000000079c5 */ /* 0x000fe20000000000 */
[----:B------:R-:W-:Y:S02]  /*1ef0*/  UISETP.NE.AND UP0, UPT, UR7, URZ, UPT ;  /* 0x0000003f0700728c */ /* 0x000fe4000bf05270 */
[----:B------:R-:W-:Y:S02]  /*1f00*/  USHF.R.U32.HI UR13, URZ, 0x4, UR13 ;  /* 0x000000043f0d7899 */ /* 0x000fe4000801160d */
[----:B------:R-:W-:Y:S02]  /*1f10*/  USEL UR8, UR8, URZ, !UP0 ;  /* 0x0000003f08087287 */ /* 0x000fe4000c000000 */
[----:B------:R-:W-:Y:S02]  /*1f20*/  ULOP3.LUT UR13, UR13, 0x3fff, URZ, 0xc0, !UPT ;  /* 0x00003fff0d0d7892 */ /* 0x000fe4000f8ec03f */
[----:B------:R-:W-:-:S02]  /*1f30*/  ULOP3.LUT UR7, UR11, 0x10000, URZ, 0xfc, !UPT ;  /* 0x000100000b077892 */ /* 0x000fc4000f8efc3f */
[----:B------:R-:W-:Y:S02]  /*1f40*/  ULOP3.LUT UR13, UR13, 0x10000, URZ, 0xfc, !UPT ;  /* 0x000100000d0d7892 */ /* 0x000fe4000f8efc3f */
[----:B------:R-:W-:Y:S02]  /*1f50*/  UISETP.NE.U32.AND UP0, UPT, UR8, URZ, UPT ;  /* 0x0000003f0800728c */ /* 0x000fe4000bf05070 */
[----:B------:R-:W-:Y:S02]  /*1f60*/  UIMAD UR8, UR12, 0x600, UR7 ;  /* 0x000006000c0878a4 */ /* 0x000fe4000f8e0207 */
[----:B------:R-:W-:Y:S02]  /*1f70*/  ULEA UR7, UR12, UR13, 0x8 ;  /* 0x0000000d0c077291 */ /* 0x000fe4000f8e403f */
[----:B------:R-:W-:Y:S01]  /*1f80*/  UIADD3 UR13, UR8, 0x400, URZ ;  /* 0x00000400080d7890 */ /* 0x000fe2000fffe03f */
[----:B------:R-:W-:Y:S02]  /*1f90*/  UMOV UR17, 0x40000040 ;  /* 0x4000004000117882 */ /* 0x000fe40000000000 */
[----:B------:R-:W-:Y:S01]  /*1fa0*/  UMOV UR16, UR8 ;  /* 0x0000000800107c82 */ /* 0x000fe20008000000 */
[----:B------:R-:W-:Y:S01]  /*1fb0*/  UMOV UR19, 0x40000040 ;  /* 0x4000004000137882 */ /* 0x000fe20000000000 */
[----:B------:R-:W-:Y:S01]  /*1fc0*/  UMOV UR18, UR7 ;  /* 0x0000000700127c82 */ /* 0x000fe20008000000 */
[----:B------:R-:W-:Y:S01]  /*1fd0*/  UIADD3 UR6, UR6, 0x4, URZ ;  /* 0x0000000406067890 */ /* 0x000fe2000fffe03f */
[----:B------:R-:W-:Y:S01]  /*1fe0*/  QGMMA.64x32x32.F32.E4M3.E4M3 R40, gdesc[UR16], R40, UP0 ;  /* 0x00600000102879f3 */ /* 0x000fe2000bf00828 */
[----:B------:R-:W-:Y:S01]  /*1ff0*/  UMOV UR16, UR13 ;  /* 0x0000000d00107c82 */ /* 0x000fe20008000000 */
[----:B------:R-:W-:Y:S01]  /*2000*/  UMOV UR17, 0x40000040 ;  /* 0x4000004000117882 */ /* 0x000fe20000000000 */
[----:B------:R-:W-:Y:S01]  /*2010*/  UIADD3 UR13, UR8, 0x402, URZ ;  /* 0x00000402080d7890 */ /* 0x000fe2000fffe03f */
[----:B------:R-:W-:Y:S01]  /*2020*/  QGMMA.64x32x32.F32.E4M3.E4M3 R24, gdesc[UR16], R24, UP0 ;  /* 0x00600000101879f3 */ /* 0x000fe2000bf00818 */
[----:B------:R-:W-:-:S02]  /*2030*/  UIADD3 UR16, UR8, 0x2, URZ ;  /* 0x0000000208107890 */ /* 0x000fc4000fffe03f */
[----:B------:R-:W-:Y:S01]  /*2040*/  UIADD3 UR18, UR7, 0x2, URZ ;  /* 0x0000000207127890 */ /* 0x000fe2000fffe03f */
[----:B------:R-:W-:Y:S01]  /*2050*/  UMOV UR17, 0x40000040 ;  /* 0x4000004000117882 */ /* 0x000fe20000000000 */
[----:B------:R-:W-:Y:S01]  /*2060*/  UMOV UR19, 0x40000040 ;  /* 0x4000004000137882 */ /* 0x000fe20000000000 */
[----:B------:R-:W-:-:S06]  /*2070*/  UISETP.NE.AND UP0, UPT, UR6, UR14, UPT ;  /* 0x0000000e0600728c */ /* 0x000fcc000bf05270 */
        /* <DEDUP_REMOVED lines=11> */
[----:B------:R-:W-:Y:S02]  /*2130*/  UMOV UR17, 0x40000040 ;  /* 0x4000004000117882 */ /* 0x000fe40000000000 */
[----:B------:R-:W-:Y:S01]  /*2140*/  QGMMA.64x32x32.F32.E4M3.E4M3 R24, gdesc[UR16], R24 ;  /* 0x00600000101879f3 */ /* 0x000fe20008700818 */
[----:B------:R-:W-:Y:S02]  /*2150*/  UIADD3 UR16, UR8, 0x6, URZ ;  /* 0x0000000608107890 */ /* 0x000fe4000fffe03f */
[----:B------:R-:W-:Y:S02]  /*2160*/  UIADD3 UR18, UR7, 0x6, URZ ;  /* 0x0000000607127890 */ /* 0x000fe4000fffe03f */
[----:B------:R-:W-:Y:S01]  /*2170*/  UIADD3 UR8, UR8, 0x406, URZ ;  /* 0x0000040608087890 */ /* 0x000fe2000fffe03f */
[----:B------:R-:W-:Y:S01]  /*2180*/  UMOV UR17, 0x40000040 ;  /* 0x4000004000117882 */ /* 0x000fe20000000000 */
[----:B------:R-:W-:Y:S01]  /*2190*/  UMOV UR19, 0x40000040 ;  /* 0x4000004000137882 */ /* 0x000fe20000000000 */
[----:B------:R-:W-:-:S06]  /*21a0*/  USEL UR7, URZ, 0x1, UP0 ;  /* 0x000000013f077887 */ /* 0x000fcc0008000000 */
[----:B------:R-:W-:Y:S01]  /*21b0*/  ISETP.NE.AND P0, PT, RZ, UR7, PT ;  /* 0x00000007ff007c0c */ /* 0x000fe2000bf05270 */
[----:B------:R-:W-:Y:S01]  /*21c0*/  QGMMA.64x32x32.F32.E4M3.E4M3 R40, gdesc[UR16], R40 ;  /* 0x00600000102879f3 */ /* 0x000fe20008700828 */
[----:B------:R-:W-:Y:S01]  /*21d0*/  UMOV UR16, UR8 ;  /* 0x0000000800107c82 */ /* 0x000fe20008000000 */
[----:B------:R-:W-:Y:S02]  /*21e0*/  UMOV UR17, 0x40000040 ;  /* 0x4000004000117882 */ /* 0x000fe40000000000 */
[----:B------:R-:W-:Y:S03]  /*21f0*/  QGMMA.64x32x32.F32.E4M3.E4M3 R24, gdesc[UR16], R24, gsb0 ;  /* 0x00600000101879f3 */ /* 0x000fe60008000818 */
[----:B------:R-:W-:-:S05]  /*2200*/  WARPGROUP.DEPBAR.LE gsb0, 0x1 ;  /* 0x00008000000079c5 */ /* 0x000fca0000010100 */
[----:B------:R-:W-:Y:S05]  /*2210*/  @!P0 BRA `(.L_x_29) ;  /* 0x0000000000888947 */ /* 0x000fea0003800000 */
[----:B------:R-:W-:Y:S02]  /*2220*/  WARPGROUP.DEPBAR.LE gsb0, 0x0 ;  /* 0x00008000000079c5 */ /* 0x000fe40000010000 */
[----:B------:R-:W-:-:S01]  /*2230*/  FADD R83, R40, R83 ;  /* 0x0000005328537221 */ /* 0x000fc20000000000 */
[----:B------:R-:W-:Y:S01]  /*2240*/  FADD R82, R41, R82 ;  /* 0x0000005229527221 */ /* 0x000fe20000000000 */
        /* <DEDUP_REMOVED lines=30> */
[----:B------:R-:W-:-:S06]  /*2430*/  UMOV UR6, URZ ;  /* 0x0000003f00067c82 */ /* 0x000fcc0008000000 */
.L_x_29:
[----:B------:R-:W-:Y:S05]  /*2440*/  @!P1 BRA `(.L_x_30) ;  /* 0x0000000000049947 */ /* 0x000fea0003800000 */
[----:B------:R-:W-:Y:S01]  /*2450*/  BPT.TRAP 0x1 ;  /* 0x000000040000795c */ /* 0x000fe20000300000 */
.L_x_30:
[----:B------:R-:W-:-:S13]  /*2460*/  ISETP.NE.AND P0, PT, R6, RZ, PT ;  /* 0x000000ff0600720c */ /* 0x000fda0003f05270 */
[----:B01----:R-:W-:-:S05]  /*2470*/  @P0 LEA R10, R9, UR10, 0x3 ;  /* 0x0000000a090a0c11 */ /* 0x003fca000f8e18ff */
[----:B------:R-:W-:-:S05]  /*2480*/  @P0 VIADD R10, R10, 0x40 ;  /* 0x000000400a0a0836 */ /* 0x000fca0000000000 */
[----:B------:R-:W-:-:S04]  /*2490*/  @P0 PRMT R10, R3, 0x654, R10 ;  /* 0x00000654030a0816 */ /* 0x000fc8000000000a */
[----:B------:R0:W-:Y:S01]  /*24a0*/  @P0 SYNCS.ARRIVE.TRANS64.RED.A1T0 RZ, [R10+URZ], RZ ;  /* 0x000000ff0aff09a7 */ /* 0x0001e2000810043f */
[----:B------:R-:W-:-:S13]  /*24b0*/  ISETP.GT.U32.AND P0, PT, R2, 0x1, PT ;  /* 0x000000010200780c */ /* 0x000fda0003f04070 */
[----:B0-----:R-:W-:Y:S05]  /*24c0*/  @P0 BRA `(.L_x_31) ;  /* 0x0000000000040947 */ /* 0x001fea0003800000 */
[----:B------:R-:W-:Y:S01]  /*24d0*/  BPT.TRAP 0x1 ;  /* 0x000000040000795c */ /* 0x000fe20000300000 */
.L_x_31:
[----:B------:R-:W-:Y:S01]  /*24e0*/  UIADD3 UR12, UR12, 0x1, URZ ;  /* 0x000000010c0c7890 */ /* 0x000fe2000fffe03f */
[C---:B------:R-:W-:Y:S01]  /*24f0*/  ISETP.GT.AND P1, PT, R8.reuse, 0x1, PT ;  /* 0x000000010800780c */ /* 0x040fe20003f24270 */
[----:B------:R-:W-:Y:S02]  /*2500*/  VIADD R9, R9, 0x1 ;  /* 0x0000000109097836 */ /* 0x000fe40000000000 */
[----:B------:R-:W-:Y:S01]  /*2510*/  UISETP.NE.AND UP0, UPT, UR12, 0x8, UPT ;  /* 0x000000080c00788c */ /* 0x000fe2000bf05270 */
[----:B------:R-:W-:Y:S02]  /*2520*/  VIADD R8, R8, 0xffffffff ;  /* 0xffffffff08087836 */ /* 0x000fe40000000000 */
[C---:B------:R-:W-:Y:S01]  /*2530*/  ISETP.NE.AND P0, PT, R9.reuse, 0x8, PT ;  /* 0x000000080900780c */ /* 0x040fe20003f05270 */
[----:B------:R-:W-:Y:S02]  /*2540*/  USEL UR8, URZ, 0x1, UP0 ;  /* 0x000000013f087887 */ /* 0x000fe40008000000 */
[----:B------:R-:W-:Y:S01]  /*2550*/  USEL UR12, UR12, URZ, UP0 ;  /* 0x0000003f0c0c7287 */ /* 0x000fe20008000000 */
[----:B------:R-:W-:-:S03]  /*2560*/  SEL R9, R9, RZ, P0 ;  /* 0x000000ff09097207 */ /* 0x000fc60000000000 */
[----:B------:R-:W-:Y:S01]  /*2570*/  LOP3.LUT R14, R14, UR8, RZ, 0x3c, !PT ;  /* 0x000000080e0e7c12 */ /* 0x000fe2000f8e3cff */
[----:B------:R-:W-:Y:S01]  /*2580*/  UMOV UR8, 0x1 ;  /* 0x0000000100087882 */ /* 0x000fe20000000000 */
[----:B------:R-:W-:Y:S06]  /*2590*/  @P1 BRA `(.L_x_32) ;  /* 0xfffffff800141947 */ /* 0x000fec000383ffff */
.L_x_24:
[----:B------:R-:W-:Y:S01]  /*25a0*/  UISETP.NE.AND UP0, UPT, UR6, URZ, UPT ;  /* 0x0000003f0600728c */ /* 0x000fe2000bf05270 */
[----:B01----:R-:W0:Y:S03]  /*25b0*/  LDC R8, c[0x0][0x28c] ;  /* 0x0000a300ff087b82 */ /* 0x003e260000000800 */
[----:B------:R-:W-:-:S06]  /*25c0*/  USEL UR6, URZ, 0x1, !UP0 ;  /* 0x000000013f067887 */ /* 0x000fcc000c000000 */
[----:B------:R-:W-:Y:S02]  /*25d0*/  ISETP.NE.AND P0, PT, RZ, UR6, PT ;  /* 0x00000006ff007c0c */ /* 0x000fe4000bf05270 */
[----:B0-----:R-:W-:-:S11]  /*25e0*/  ISETP.GE.AND P1, PT, R8, 0x1, PT ;  /* 0x000000010800780c */ /* 0x001fd60003f26270 */
[----:B------:R-:W-:Y:S05]  /*25f0*/  @!P0 BRA `(.L_x_33) ;  /* 0x0000000000848947 */ /* 0x000fea0003800000 */
[----:B------:R-:W-:Y:S02]  /*2600*/  WARPGROUP.DEPBAR.LE gsb0, 0x0 ;  /* 0x00008000000079c5 */ /* 0x000fe40000010000 */
[----:B------:R-:W-:Y:S01]  /*2610*/  FADD R83, R40, R83 ;  /* 0x0000005328537221 */ /* 0x000fe20000000000 */
        /* <DEDUP_REMOVED lines=30> */
[----:B------:R-:W-:-:S07]  /*2800*/  FADD R20, R20, R39 ;  /* 0x0000002714147221 */ /* 0x000fce0000000000 */
.L_x_33:
[----:B------:R-:W-:Y:S02]  /*2810*/  WARPGROUP.DEPBAR.LE gsb0, 0x0 ;  /* 0x00008000000079c5 */ /* 0x000fe40000010000 */
[----:B------:R-:W-:Y:S05]  /*2820*/  @!P1 BRA `(.L_x_34) ;  /* 0x0000000000489947 */ /* 0x000fea0003800000 */
[----:B------:R-:W-:-:S13]  /*2830*/  ISETP.NE.AND P0, PT, R84, 0x3, PT ;  /* 0x000000035400780c */ /* 0x000fda0003f05270 */
[----:B------:R-:W-:Y:S05]  /*2840*/  @!P0 BRA `(.L_x_35) ;  /* 0x0000000000048947 */ /* 0x000fea0003800000 */
[----:B------:R-:W-:Y:S01]  /*2850*/  BPT.TRAP 0x1 ;  /* 0x000000040000795c */ /* 0x000fe20000300000 */
.L_x_35:
[----:B------:R-:W-:Y:S01]  /*2860*/  ISETP.NE.AND P0, PT, R6, RZ, PT ;  /* 0x000000ff0600720c */ /* 0x000fe20003f05270 */
[----:B------:R-:W-:Y:S01]  /*2870*/  UISETP.LT.AND UP1, UPT, UR9, 0x1, UPT ;  /* 0x000000010900788c */ /* 0x000fe2000bf21270 */
[----:B------:R-:W-:-:S11]  /*2880*/  IMAD.U32 R9, RZ, RZ, UR10 ;  /* 0x0000000aff097e24 */ /* 0x000fd6000f8e00ff */
[----:B------:R-:W-:-:S05]  /*2890*/  VOTEU.ANY UP0, P0 ;  /* 0x00000000003f7886 */ /* 0x000fca0000000100 */
[----:B------:R-:W-:-:S04]  /*28a0*/  @UP0 USEL UR6, UR9, 0x1, UP1 ;  /* 0x0000000109060887 */ /* 0x000fc80008800000 */
[----:B------:R-:W-:-:S06]  /*28b0*/  @UP0 UIADD3 UR6, UR5, UR9, -UR6 ;  /* 0x0000000905060290 */ /* 0x000fcc000fffe806 */
[----:B------:R-:W-:-:S04]  /*28c0*/  IMAD.U32 R8, RZ, RZ, UR6 ;  /* 0x00000006ff087e24 */ /* 0x000fc8000f8e00ff */
[----:B------:R-:W-:-:S05]  /*28d0*/  @P0 IMAD.SHL.U32 R8, R8, 0x8, RZ ;  /* 0x0000000808080824 */ /* 0x000fca00078e00ff */
[----:B------:R-:W-:-:S04]  /*28e0*/  @P0 LOP3.LUT R8, R8, 0x38, RZ, 0xc0, !PT ;  /* 0x0000003808080812 */ /* 0x000fc800078ec0ff */
[----:B------:R-:W-:-:S04]  /*28f0*/  @P0 IADD3 R8, R9, 0x40, R8 ;  /* 0x0000004009080810 */ /* 0x000fc80007ffe008 */
[----:B------:R-:W-:-:S04]  /*2900*/  @P0 PRMT R8, R3, 0x654, R8 ;  /* 0x0000065403080816 */ /* 0x000fc80000000008 */
[----:B------:R0:W-:Y:S01]  /*2910*/  @P0 SYNCS.ARRIVE.TRANS64.RED.A1T0 RZ, [R8+URZ], RZ ;  /* 0x000000ff08ff09a7 */ /* 0x0001e2000810043f */
[----:B------:R-:W-:-:S13]  /*2920*/  ISETP.GT.U32.AND P0, PT, R2, 0x1, PT ;  /* 0x000000010200780c */ /* 0x000fda0003f04070 */
[----:B0-----:R-:W-:Y:S05]  /*2930*/  @P0 BRA `(.L_x_34) ;  /* 0x0000000000040947 */ /* 0x001fea0003800000 */
[----:B------:R-:W-:Y:S01]  /*2940*/  BPT.TRAP 0x1 ;  /* 0x000000040000795c */ /* 0x000fe20000300000 */
.L_x_34:
[----:B------:R-:W0:Y:S01]  /*2950*/  LDC R14, c[0x0][0x288] ;  /* 0x0000a200ff0e7b82 */ /* 0x000e220000000800 */
[----:B------:R-:W-:Y:S01]  /*2960*/  IMAD.SHL.U32 R31, R16, 0x20, RZ ;  /* 0x00000020101f7824 */ /* 0x000fe200078e00ff */
[--C-:B------:R-:W-:Y:S01]  /*2970*/  SHF.R.U32.HI R8, RZ, 0x7, R0.reuse ;  /* 0x00000007ff087819 */ /* 0x100fe20000011600 */
[----:B------:R-:W-:Y:S01]  /*2980*/  IMAD R32, R15, 0xc0, RZ ;  /* 0x000000c00f207824 */ /* 0x000fe200078e02ff */
[----:B------:R-:W-:Y:S01]  /*2990*/  SHF.R.U32.HI R9, RZ, 0x2, R0 ;  /* 0x00000002ff097819 */ /* 0x000fe20000011600 */
[----:B------:R-:W-:Y:S01]  /*29a0*/  ULDC UR6, c[0x0][0x284] ;  /* 0x0000a10000067ab9 */ /* 0x000fe20000000800 */
[C---:B------:R-:W-:Y:S01]  /*29b0*/  LOP3.LUT R10, R0.reuse, 0x60, RZ, 0xc0, !PT ;  /* 0x00000060000a7812 */ /* 0x040fe200078ec0ff */
[----:B------:R-:W-:Y:S01]  /*29c0*/  IMAD.SHL.U32 R24, R0, 0x2, RZ ;  /* 0x0000000200187824 */ /* 0x000fe200078e00ff */
[----:B------:R-:W-:Y:S01]  /*29d0*/  LOP3.LUT R8, R8, 0x1, RZ, 0xc0, !PT ;  /* 0x0000000108087812 */ /* 0x000fe200078ec0ff */
[----:B------:R-:W-:Y:S01]  /*29e0*/  IMAD.MOV.U32 R19, RZ, RZ, RZ ;  /* 0x000000ffff137224 */ /* 0x000fe200078e00ff */
[----:B------:R-:W-:Y:S01]  /*29f0*/  LOP3.LUT R9, R9, 0x7, RZ, 0xc0, !PT ;  /* 0x0000000709097812 */ /* 0x000fe200078ec0ff */
[----:B------:R-:W-:Y:S01]  /*2a00*/  IMAD.MOV.U32 R30, RZ, RZ, -0x1 ;  /* 0xffffffffff1e7424 */ /* 0x000fe200078e00ff */
[----:B------:R-:W-:Y:S01]  /*2a10*/  SHF.R.U32.HI R10, RZ, 0x1, R10 ;  /* 0x00000001ff0a7819 */ /* 0x000fe2000001160a */
[----:B------:R-:W-:Y:S01]  /*2a20*/  IMAD.SHL.U32 R18, R8, 0x40, RZ ;  /* 0x0000004008127824 */ /* 0x000fe200078e00ff */
[----:B------:R-:W-:-:S02]  /*2a30*/  LOP3.LUT R11, R0, 0x3, RZ, 0xc0, !PT ;  /* 0x00000003000b7812 */ /* 0x000fc400078ec0ff */
[-CC-:B------:R-:W-:Y:S02]  /*2a40*/  IADD3 R17, RZ, -R10.reuse, -R9.reuse ;  /* 0x8000000aff117210 */ /* 0x180fe40007ffe809 */
[----:B------:R-:W-:Y:S02]  /*2a50*/  LOP3.LUT R9, R18, 0x40, R9, 0xe2, !PT ;  /* 0x0000004012097812 */ /* 0x000fe400078ee209 */
[----:B------:R-:W-:Y:S01]  /*2a60*/  LOP3.LUT R24, R31, 0x6, R24, 0xf8, !PT ;  /* 0x000000061f187812 */ /* 0x000fe200078ef818 */
[----:B------:R-:W-:Y:S01]  /*2a70*/  IMAD R17, R8, -0x40, R17 ;  /* 0xffffffc008117824 */ /* 0x000fe200078e0211 */
[----:B------:R-:W-:Y:S02]  /*2a80*/  LOP3.LUT R18, R9, R10, RZ, 0xfc, !PT ;  /* 0x0000000a09127212 */ /* 0x000fe400078efcff */
[----:B0-----:R-:W-:Y:S01]  /*2a90*/  ISETP.GE.AND P0, PT, R31, R14, PT ;  /* 0x0000000e1f00720c */ /* 0x001fe20003f06270 */
[----:B------:R-:W-:Y:S02]  /*2aa0*/  IMAD R8, R11, -0x2, R14 ;  /* 0xfffffffe0b087824 */ /* 0x000fe400078e020e */
[----:B------:R-:W-:Y:S01]  /*2ab0*/  IMAD.WIDE R18, R15, 0xc0, R18 ;  /* 0x000000c00f127825 */ /* 0x000fe200078e0212 */
[----:B------:R-:W-:-:S02]  /*2ac0*/  ISETP.GE.OR P0, PT, R32, UR6, P0 ;  /* 0x0000000620007c0c */ /* 0x000fc40008706670 */
[----:B------:R-:W-:Y:S01]  /*2ad0*/  IADD3 R32, -R32, UR6, R17 ;  /* 0x0000000620207c10 */ /* 0x000fe2000fffe111 */
[----:B------:R-:W-:-:S10]  /*2ae0*/  IMAD.IADD R31, R8, 0x1, -R31 ;  /* 0x00000001081f7824 */ /* 0x000fd400078e0a1f */
[----:B------:R-:W-:Y:S05]  /*2af0*/  @P0 BRA `(.L_x_36) ;  /* 0x0000002400a00947 */ /* 0x000fea0003800000 */
[----:B------:R-:W0:Y:S01]  /*2b00*/  LDC.64 R28, c[0x0][0x5c8] ;  /* 0x00017200ff1c7b82 */ /* 0x000e220000000a00 */
[----:B------:R-:W-:Y:S01]  /*2b10*/  SHF.R.S32.HI R27, RZ, 0x1f, R75 ;  /* 0x0000001fff1b7819 */ /* 0x000fe2000001144b */
[----:B------:R-:W-:Y:S01]  /*2b20*/  ULDC.64 UR6, c[0x0][0x5d0] ;  /* 0x0001740000067ab9 */ /* 0x000fe20000000a00 */
[----:B------:R-:W-:Y:S01]  /*2b30*/  SHF.R.S32.HI R25, RZ, 0x1f, R24 ;  /* 0x0000001fff197819 */ /* 0x000fe20000011418 */
[----:B------:R-:W-:Y:S02]  /*2b40*/  BSSY B0, `(.L_x_36) ;  /* 0x0000263000007945 */ /* 0x000fe40003800000 */
[----:B------:R-:W-:-:S04]  /*2b50*/  IMAD R8, R27, UR6, RZ ;  /* 0x000000061b087c24 */ /* 0x000fc8000f8e02ff */
[C---:B------:R-:W-:Y:S02]  /*2b60*/  IMAD R11, R75.reuse, UR7, R8 ;  /* 0x000000074b0b7c24 */ /* 0x040fe4000f8e0208 */
[----:B------:R-:W-:Y:S01]  /*2b70*/  IMAD.WIDE.U32 R8, R75, UR6, R24 ;  /* 0x000000064b087c25 */ /* 0x000fe2000f8e0018 */
[----:B------:R-:W-:-:S03]  /*2b80*/  ULDC.64 UR6, c[0x0][0x5c0] ;  /* 0x0001700000067ab9 */ /* 0x000fc60000000a00 */
[----:B------:R-:W-:Y:S02]  /*2b90*/  IMAD.IADD R9, R9, 0x1, R11 ;  /* 0x0000000109097824 */ /* 0x000fe400078e020b */
[-C--:B0-----:R-:W-:Y:S01]  /*2ba0*/  IMAD R10, R19, R28.reuse, RZ ;  /* 0x0000001c130a7224 */ /* 0x081fe200078e02ff */
[----:B------:R-:W-:Y:S01]  /*2bb0*/  SHF.L.U64.HI R26, R28, 0x3, R29 ;  /* 0x000000031c1a7819 */ /* 0x000fe2000001021d */
[----:B------:R-:W-:-:S04]  /*2bc0*/  IMAD.WIDE.U32 R14, R18, R28, R8 ;  /* 0x0000001c120e7225 */ /* 0x000fc800078e0008 */
[----:B------:R-:W-:Y:S01]  /*2bd0*/  IMAD R11, R18, R29, R10 ;  /* 0x0000001d120b7224 */ /* 0x000fe200078e020a */
[----:B------:R-:W-:Y:S01]  /*2be0*/  IADD3 R16, P2, R14, UR6, RZ ;  /* 0x000000060e107c10 */ /* 0x000fe2000ff5e0ff */
[C---:B------:R-:W-:Y:S01]  /*2bf0*/  IMAD.SHL.U32 R9, R28.reuse, 0x8, RZ ;  /* 0x000000081c097824 */ /* 0x040fe200078e00ff */
[----:B------:R-:W-:Y:S01]  /*2c00*/  LEA R10, P3, R28, R14, 0x7 ;  /* 0x0000000e1c0a7211 */ /* 0x000fe200078638ff */
[----:B------:R-:W-:-:S03]  /*2c10*/  IMAD.IADD R15, R15, 0x1, R11 ;  /* 0x000000010f0f7824 */ /* 0x000fc600078e020b */
[----:B------:R-:W-:Y:S02]  /*2c20*/  IADD3 R14, P1, P0, R14, UR6, R9 ;  /* 0x000000060e0e7c10 */ /* 0x000fe4000f83e009 */
[----:B------:R-:W-:Y:S02]  /*2c30*/  IADD3.X R17, R15, UR7, RZ, P2, !PT ;  /* 0x000000070f117c10 */ /* 0x000fe400097fe4ff */
[----:B----45:R-:W-:Y:S02]  /*2c40*/  FSETP.NEU.AND P2, PT, R12, RZ, PT ;  /* 0x000000ff0c00720b */ /* 0x030fe40003f4d000 */
[----:B------:R-:W-:Y:S02]  /*2c50*/  LEA.HI.X R11, R28, R15, R29, 0x7, P3 ;  /* 0x0000000f1c0b7211 */ /* 0x000fe400018f3c1d */
[C---:B------:R-:W-:Y:S02]  /*2c60*/  IADD3 R8, P3, R10.reuse, UR6, RZ ;  /* 0x000000060a087c10 */ /* 0x040fe4000ff7e0ff */
[----:B------:R-:W-:-:S02]  /*2c70*/  IADD3 R10, P5, P6, R10, UR6, R9 ;  /* 0x000000060a0a7c10 */ /* 0x000fc4000febe009 */
[----:B------:R-:W-:Y:S02]  /*2c80*/  IADD3.X R9, R11, UR7, RZ, P3, !PT ;  /* 0x000000070b097c10 */ /* 0x000fe40009ffe4ff */
[--C-:B------:R-:W-:Y:S02]  /*2c90*/  IADD3.X R15, R15, UR7, R26.reuse, P1, P0 ;  /* 0x000000070f0f7c10 */ /* 0x100fe40008fe041a */
[----:B------:R-:W-:Y:S01]  /*2ca0*/  IADD3.X R11, R11, UR7, R26, P5, P6 ;  /* 0x000000070b0b7c10 */ /* 0x000fe2000afec41a */
[----:B------:R-:W-:Y:S06]  /*2cb0*/  @!P2 BRA `(.L_x_37) ;  /* 0x0000001c001ca947 */ /* 0x000fec0003800000 */
[----:B------:R-:W-:Y:S01]  /*2cc0*/  ULDC.64 UR6, c[0x0][0x5b8] ;  /* 0x00016e0000067ab9 */ /* 0x000fe20000000a00 */
[----:B------:R-:W-:Y:S01]  /*2cd0*/  ISETP.GE.AND P0, PT, R32, 0x1, PT ;  /* 0x000000012000780c */ /* 0x000fe20003f06270 */
[----:B------:R-:W-:Y:S01]  /*2ce0*/  IMAD R26, R27, UR6, RZ ;  /* 0x000000061b1a7c24 */ /* 0x000fe2000f8e02ff */
[----:B------:R-:W-:Y:S01]  /*2cf0*/  ULDC.64 UR10, c[0x0][0x5a8] ;  /* 0x00016a00000a7ab9 */ /* 0x000fe20000000a00 */
[----:B------:R-:W-:Y:S01]  /*2d00*/  IMAD.WIDE.U32 R24, R75, UR6, R24 ;  /* 0x000000064b187c25 */ /* 0x000fe2000f8e0018 */
[----:B------:R-:W-:Y:S01]  /*2d10*/  ISETP.LT.OR P3, PT, R31, 0x1, !P0 ;  /* 0x000000011f00780c */ /* 0x000fe20004761670 */
[----:B------:R-:W-:Y:S01]  /*2d20*/  BSSY B1, `(.L_x_38) ;  /* 0x000000c000017945 */ /* 0x000fe20003800000 */
[----:B------:R-:W-:Y:S01]  /*2d30*/  PRMT R28, RZ, 0x7610, R28 ;  /* 0x00007610ff1c7816 */ /* 0x000fe2000000001c */
[----:B------:R-:W-:Y:S01]  /*2d40*/  IMAD R75, R75, UR7, R26 ;  /* 0x000000074b4b7c24 */ /* 0x000fe2000f8e021a */
[----:B------:R-:W-:Y:S02]  /*2d50*/  ULDC.64 UR6, c[0x0][0x5b0] ;  /* 0x00016c0000067ab9 */ /* 0x000fe40000000a00 */
[----:B------:R-:W-:-:S02]  /*2d60*/  IMAD R29, R19, UR6, RZ ;  /* 0x00000006131d7c24 */ /* 0x000fc4000f8e02ff */
[----:B------:R-:W-:Y:S02]  /*2d70*/  IMAD.IADD R25, R25, 0x1, R75 ;  /* 0x0000000119197824 */ /* 0x000fe400078e024b */
[C---:B------:R-:W-:Y:S02]  /*2d80*/  IMAD R29, R18.reuse, UR7, R29 ;  /* 0x00000007121d7c24 */ /* 0x040fe4000f8e021d */
[----:B------:R-:W-:-:S03]  /*2d90*/  IMAD.WIDE.U32 R26, R18, UR6, R24 ;  /* 0x00000006121a7c25 */ /* 0x000fc6000f8e0018 */
[----:B------:R-:W-:-:S04]  /*2da0*/  IADD3 R26, P1, R26, UR10, RZ ;  /* 0x0000000a1a1a7c10 */ /* 0x000fc8000ff3e0ff */
[----:B------:R-:W-:Y:S01]  /*2db0*/  IADD3.X R27, R27, UR11, R29, P1, !PT ;  /* 0x0000000b1b1b7c10 */ /* 0x000fe20008ffe41d */
[----:B------:R-:W-:Y:S08]  /*2dc0*/  @P3 BRA `(.L_x_39) ;  /* 0x0000000000043947 */ /* 0x000ff00003800000 */
[----:B------:R0:W5:Y:S02]  /*2dd0*/  LDG.E.U8 R28, desc[UR20][R26.64] ;  /* 0x000000141a1c7981 */ /* 0x000164000c1e1100 */
.L_x_39:
[----:B------:R-:W-:Y:S05]  /*2de0*/  BSYNC B1 ;  /* 0x0000000000017941 */ /* 0x000fea0003800000 */
.L_x_38:
[----:B-----5:R-:W-:Y:S01]  /*2df0*/  LOP3.LUT R28, R28, 0xff, RZ, 0xc0, !PT ;  /* 0x000000ff1c1c7812 */ /* 0x020fe200078ec0ff */
[----:B------:R-:W-:Y:S01]  /*2e00*/  BSSY B1, `(.L_x_40) ;  /* 0x000000b000017945 */ /* 0x000fe20003800000 */
[----:B------:R-:W-:Y:S02]  /*2e10*/  ISETP.LT.OR P2, PT, R31, 0x2, !P0 ;  /* 0x000000021f00780c */ /* 0x000fe40004741670 */
[----:B------:R-:W-:-:S05]  /*2e20*/  F2FP.F16.E4M3.UNPACK_B R28, R28 ;  /* 0x0000001cff1c723e */ /* 0x000fca00020006ff */
[----:B------:R-:W-:-:S05]  /*2e30*/  HADD2.F32 R29, -RZ, R28.H0_H0 ;  /* 0x2000001cff1d7230 */ /* 0x000fca0000004100 */
[----:B------:R-:W-:-:S04]  /*2e40*/  FMUL R28, R29, R12 ;  /* 0x0000000c1d1c7220 */ /* 0x000fc80000400000 */
[----:B--2---:R-:W-:-:S05]  /*2e50*/  FFMA R28, R83, R7, R28 ;  /* 0x00000007531c7223 */ /* 0x004fca000000001c */
[----:B------:R-:W-:Y:S02]  /*2e60*/  F2FP.SATFINITE.E4M3.F32.PACK_AB_MERGE_C R29, RZ, R28, RZ ;  /* 0x0000001cff1d723e */ /* 0x000fe400048070ff */
[----:B------:R-:W-:-:S03]  /*2e70*/  PRMT R28, RZ, 0x7610, R28 ;  /* 0x00007610ff1c7816 */ /* 0x000fc6000000001c */
[----:B------:R1:W-:Y:S01]  /*2e80*/  @!P3 STG.E.U8 desc[UR20][R16.64], R29 ;  /* 0x0000001d1000b986 */ /* 0x0003e2000c101114 */
[----:B------:R-:W-:Y:S05]  /*2e90*/  @P2 BRA `(.L_x_41) ;  /* 0x0000000000042947 */ /* 0x000fea0003800000 */
[----:B------:R2:W5:Y:S02]  /*2ea0*/  LDG.E.U8 R28, desc[UR20][R26.64+0x1] ;  /* 0x000001141a1c7981 */ /* 0x000564000c1e1100 */
.L_x_41:
[----:B------:R-:W-:Y:S05]  /*2eb0*/  BSYNC B1 ;  /* 0x0000000000017941 */ /* 0x000fea0003800000 */
.L_x_40:
[----:B-----5:R-:W-:Y:S01]  /*2ec0*/  LOP3.LUT R28, R28, 0xff, RZ, 0xc0, !PT ;  /* 0x000000ff1c1c7812 */ /* 0x020fe200078ec0ff */
[----:B------:R-:W-:Y:S01]  /*2ed0*/  BSSY B1, `(.L_x_42) ;  /* 0x0000013000017945 */ /* 0x000fe20003800000 */
[----:B------:R-:W-:Y:S02]  /*2ee0*/  IADD3 R35, P1, R18, 0x8, RZ ;  /* 0x0000000812237810 */ /* 0x000fe40007f3e0ff */
[----:B------:R-:W-:-:S05]  /*2ef0*/  F2FP.F16.E4M3.UNPACK_B R28, R28 ;  /* 0x0000001cff1c723e */ /* 0x000fca00020006ff */
[----:B-1----:R-:W-:Y:S02]  /*2f00*/  HADD2.F32 R29, -RZ, R28.H0_H0 ;  /* 0x2000001cff1d7230 */ /* 0x002fe40000004100 */
[----:B------:R-:W-:Y:S01]  /*2f10*/  IMAD.X R28, RZ, RZ, R19, P1 ;  /* 0x000000ffff1c7224 */ /* 0x000fe200008e0613 */
[----:B------:R-:W-:Y:S02]  /*2f20*/  ISETP.GE.AND P1, PT, R32, 0x9, PT ;  /* 0x000000092000780c */ /* 0x000fe40003f26270 */
[----:B------:R-:W-:Y:S01]  /*2f30*/  FMUL R33, R29, R12 ;  /* 0x0000000c1d217220 */ /* 0x000fe20000400000 */
[----:B------:R-:W-:Y:S01]  /*2f40*/  IMAD R34, R28, UR6, RZ ;  /* 0x000000061c227c24 */ /* 0x000fe2000f8e02ff */
[----:B------:R-:W-:Y:S01]  /*2f50*/  ISETP.LT.OR P5, PT, R31, 0x1, !P1 ;  /* 0x000000011f00780c */ /* 0x000fe20004fa1670 */
[----:B------:R-:W-:-:S04]  /*2f60*/  IMAD.WIDE.U32 R28, R35, UR6, R24 ;  /* 0x00000006231c7c25 */ /* 0x000fc8000f8e0018 */
[----:B------:R-:W-:Y:S01]  /*2f70*/  FFMA R33, R82, R7, R33 ;  /* 0x0000000752217223 */ /* 0x000fe20000000021 */
[----:B------:R-:W-:Y:S01]  /*2f80*/  IMAD R35, R35, UR7, R34 ;  /* 0x0000000723237c24 */ /* 0x000fe2000f8e0222 */
[----:B------:R-:W-:-:S03]  /*2f90*/  IADD3 R28, P3, R28, UR10, RZ ;  /* 0x0000000a1c1c7c10 */ /* 0x000fc6000ff7e0ff */
[----:B------:R-:W-:Y:S02]  /*2fa0*/  F2FP.SATFINITE.E4M3.F32.PACK_AB_MERGE_C R37, RZ, R33, RZ ;  /* 0x00000021ff25723e */ /* 0x000fe400048070ff */
[----:B------:R-:W-:Y:S02]  /*2fb0*/  IADD3.X R29, R29, UR11, R35, P3, !PT ;  /* 0x0000000b1d1d7c10 */ /* 0x000fe40009ffe423 */
[----:B------:R-:W-:Y:S01]  /*2fc0*/  PRMT R33, RZ, 0x7610, R33 ;  /* 0x00007610ff217816 */ /* 0x000fe20000000021 */
[----:B------:R1:W-:Y:S01]  /*2fd0*/  @!P2 STG.E.U8 desc[UR20][R16.64+0x1], R37 ;  /* 0x000001251000a986 */ /* 0x0003e2000c101114 */
[----:B------:R-:W-:Y:S05]  /*2fe0*/  @P5 BRA `(.L_x_43) ;  /* 0x0000000000045947 */ /* 0x000fea0003800000 */
[----:B------:R3:W5:Y:S02]  /*2ff0*/  LDG.E.U8 R33, desc[UR20][R28.64] ;  /* 0x000000141c217981 */ /* 0x000764000c1e1100 */
.L_x_43:
[----:B------:R-:W-:Y:S05]  /*3000*/  BSYNC B1 ;  /* 0x0000000000017941 */ /* 0x000fea0003800000 */
.L_x_42:
[----:B-----5:R-:W-:Y:S01]  /*3010*/  LOP3.LUT R33, R33, 0xff, RZ, 0xc0, !PT ;  /* 0x000000ff21217812 */ /* 0x020fe200078ec0ff */
[----:B------:R-:W-:Y:S01]  /*3020*/  BSSY B1, `(.L_x_44) ;  /* 0x000000b000017945 */ /* 0x000fe20003800000 */
[----:B------:R-:W-:Y:S02]  /*3030*/  ISETP.LT.OR P2, PT, R31, 0x2, !P1 ;  /* 0x000000021f00780c */ /* 0x000fe40004f41670 */
[----:B------:R-:W-:-:S05]  /*3040*/  F2FP.F16.E4M3.UNPACK_B R33, R33 ;  /* 0x00000021ff21723e */ /* 0x000fca00020006ff */
[----:B------:R-:W-:-:S05]  /*3050*/  HADD2.F32 R33, -RZ, R33.H0_H0 ;  /* 0x20000021ff217230 */ /* 0x000fca0000004100 */
[----:B------:R-:W-:Y:S01]  /*3060*/  FMUL R34, R33, R12 ;  /* 0x0000000c21227220 */ /* 0x000fe20000400000 */
[----:B------:R-:W-:-:S03]  /*3070*/  PRMT R33, RZ, 0x7610, R33 ;  /* 0x00007610ff217816 */ /* 0x000fc60000000021 */
[----:B------:R-:W-:-:S05]  /*3080*/  FFMA R34, R81, R7, R34 ;  /* 0x0000000751227223 */ /* 0x000fca0000000022 */
[----:B------:R-:W-:-:S05]  /*3090*/  F2FP.SATFINITE.E4M3.F32.PACK_AB_MERGE_C R35, RZ, R34, RZ ;  /* 0x00000022ff23723e */ /* 0x000fca00048070ff */
[----:B------:R4:W-:Y:S01]  /*30a0*/  @!P5 STG.E.U8 desc[UR20][R14.64], R35 ;  /* 0x000000230e00d986 */ /* 0x0009e2000c101114 */
[----:B------:R-:W-:Y:S05]  /*30b0*/  @P2 BRA `(.L_x_45) ;  /* 0x0000000000042947 */ /* 0x000fea0003800000 */
[----:B------:R0:W5:Y:S02]  /*30c0*/  LDG.E.U8 R33, desc[UR20][R28.64+0x1] ;  /* 0x000001141c217981 */ /* 0x000164000c1e1100 */
.L_x_45:
[----:B------:R-:W-:Y:S05]  /*30d0*/  BSYNC B1 ;  /* 0x0000000000017941 */ /* 0x000fea0003800000 */
.L_x_44:
[----:B-----5:R-:W-:Y:S01]  /*30e0*/  LOP3.LUT R33, R33, 0xff, RZ, 0xc0, !PT ;  /* 0x000000ff21217812 */ /* 0x020fe200078ec0ff */
[----:B------:R-:W-:Y:S01]  /*30f0*/  BSSY B1, `(.L_x_46) ;  /* 0x000000b000017945 */ /* 0x000fe20003800000 */
[----:B------:R-:W-:Y:S02]  /*3100*/  ISETP.LT.OR P3, PT, R31, 0x9, !P0 ;  /* 0x000000091f00780c */ /* 0x000fe40004761670 */
[----:B------:R-:W-:-:S05]  /*3110*/  F2FP.F16.E4M3.UNPACK_B R33, R33 ;  /* 0x00000021ff21723e */ /* 0x000fca00020006ff */
[----:B------:R-:W-:-:S05]  /*3120*/  HADD2.F32 R33, -RZ, R33.H0_H0 ;  /* 0x20000021ff217230 */ /* 0x000fca0000004100 */
[----:B------:R-:W-:-:S04]  /*3130*/  FMUL R33, R33, R12 ;  /* 0x0000000c21217220 */ /* 0x000fc80000400000 */
[----:B------:R-:W-:-:S05]  /*3140*/  FFMA R33, R80, R7, R33 ;  /* 0x0000000750217223 */ /* 0x000fca0000000021 */
[----:B----4-:R-:W-:Y:S02]  /*3150*/  F2FP.SATFINITE.E4M3.F32.PACK_AB_MERGE_C R35, RZ, R33, RZ ;  /* 0x00000021ff23723e */ /* 0x010fe400048070ff */
[----:B------:R-:W-:-:S03]  /*3160*/  PRMT R33, RZ, 0x7610, R33 ;  /* 0x00007610ff217816 */ /* 0x000fc60000000021 */
[----:B------:R4:W-:Y:S01]  /*3170*/  @!P2 STG.E.U8 desc[UR20][R14.64+0x1], R35 ;  /* 0x000001230e00a986 */ /* 0x0009e2000c101114 */
[----:B------:R-:W-:Y:S05]  /*3180*/  @P3 BRA `(.L_x_47) ;  /* 0x0000000000043947 */ /* 0x000fea0003800000 */
[----:B------:R0:W5:Y:S02]  /*3190*/  LDG.E.U8 R33, desc[UR20][R26.64+0x8] ;  /* 0x000008141a217981 */ /* 0x000164000c1e1100 */
.L_x_47:
[----:B------:R-:W-:Y:S05]  /*31a0*/  BSYNC B1 ;  /* 0x0000000000017941 */ /* 0x000fea0003800000 */
.L_x_46:
        /* <DEDUP_REMOVED lines=8> */
[----:B----4-:R-:W-:-:S05]  /*3230*/  F2FP.SATFINITE.E4M3.F32.PACK_AB_MERGE_C R35, RZ, R34, RZ ;  /* 0x00000022ff23723e */ /* 0x010fca00048070ff */
[----:B------:R4:W-:Y:S01]  /*3240*/  @!P3 STG.E.U8 desc[UR20][R16.64+0x8], R35 ;  /* 0x000008231000b986 */ /* 0x0009e2000c101114 */
[----:B------:R-:W-:Y:S05]  /*3250*/  @P2 BRA `(.L_x_49) ;  /* 0x0000000000042947 */ /* 0x000fea0003800000 */
[----:B------:R0:W5:Y:S02]  /*3260*/  LDG.E.U8 R33, desc[UR20][R26.64+0x9] ;  /* 0x000009141a217981 */ /* 0x000164000c1e1100 */
.L_x_49:
[----:B------:R-:W-:Y:S05]  /*3270*/  BSYNC B1 ;  /* 0x0000000000017941 */ /* 0x000fea0003800000 */
.L_x_48:
        /* <DEDUP_REMOVED lines=12> */
.L_x_51:
[----:B------:R-:W-:Y:S05]  /*3340*/  BSYNC B1 ;  /* 0x0000000000017941 */ /* 0x000fea0003800000 */
.L_x_50:
        /* <DEDUP_REMOVED lines=12> */
.L_x_53:
[----:B------:R-:W-:Y:S05]  /*3410*/  BSYNC B1 ;  /* 0x0000000000017941 */ /* 0x000fea0003800000 */
.L_x_52:
        /* <DEDUP_REMOVED lines=12> */
.L_x_55:
[----:B------:R-:W-:Y:S05]  /*34e0*/  BSYNC B1 ;  /* 0x0000000000017941 */ /* 0x000fea0003800000 */
.L_x_54:
        /* <DEDUP_REMOVED lines=12> */
.L_x_57:
[----:B------:R-:W-:Y:S05]  /*35b0*/  BSYNC B1 ;  /* 0x0000000000017941 */ /* 0x000fea0003800000 */
.L_x_56:
        /* <DEDUP_REMOVED lines=12> */
.L_x_59:
[----:B------:R-:W-:Y:S05]  /*3680*/  BSYNC B1 ;  /* 0x0000000000017941 */ /* 0x000fea0003800000 */
.L_x_58:
        /* <DEDUP_REMOVED lines=12> */
.L_x_61:
[----:B------:R-:W-:Y:S05]  /*3750*/  BSYNC B1 ;  /* 0x0000000000017941 */ /* 0x000fea0003800000 */
.L_x_60:
        /* <DEDUP_REMOVED lines=12> */
.L_x_63:
[----:B------:R-:W-:Y:S05]  /*3820*/  BSYNC B1 ;  /* 0x0000000000017941 */ /* 0x000fea0003800000 */
.L_x_62:
        /* <DEDUP_REMOVED lines=12> */
.L_x_65:
[----:B------:R-:W-:Y:S05]  /*38f0*/  BSYNC B1 ;  /* 0x0000000000017941 */ /* 0x000fea0003800000 */
.L_x_64:
[----:B-----5:R-:W-:Y:S01]  /*3900*/  LOP3.LUT R33, R33, 0xff, RZ, 0xc0, !PT ;  /* 0x000000ff21217812 */ /* 0x020fe200078ec0ff */
[----:B------:R-:W-:Y:S01]  /*3910*/  BSSY B1, `(.L_x_66) ;  /* 0x000000b000017945 */ /* 0x000fe20003800000 */
[----:B------:R-:W-:Y:S02]  /*3920*/  ISETP.LT.OR P2, PT, R31, 0x19, !P1 ;  /* 0x000000191f00780c */ /* 0x000fe40004f41670 */
[----:B------:R-:W-:Y:S02]  /*3930*/  F2FP.F16.E4M3.UNPACK_B R33, R33 ;  /* 0x00000021ff21723e */ /* 0x000fe400020006ff */
[----:B0-2---:R-:W-:-:S03]  /*3940*/  PRMT R26, RZ, 0x7610, R26 ;  /* 0x00007610ff1a7816 */ /* 0x005fc6000000001a */
[----:B------:R-:W-:-:S05]  /*3950*/  HADD2.F32 R33, -RZ, R33.H0_H0 ;  /* 0x20000021ff217230 */ /* 0x000fca0000004100 */
[----:B------:R-:W-:-:S04]  /*3960*/  FMUL R33, R33, R12 ;  /* 0x0000000c21217220 */ /* 0x000fc80000400000 */
[----:B------:R-:W-:-:S05]  /*3970*/  FFMA R33, R70, R7, R33 ;  /* 0x0000000746217223 */ /* 0x000fca0000000021 */
[----:B------:R-:W-:-:S05]  /*3980*/  F2FP.SATFINITE.E4M3.F32.PACK_AB_MERGE_C R33, RZ, R33, RZ ;  /* 0x00000021ff21723e */ /* 0x000fca00048070ff */
[----:B------:R0:W-:Y:S01]  /*3990*/  @!P0 STG.E.U8 desc[UR20][R16.64+0x19], R33 ;  /* 0x0000192110008986 */ /* 0x0001e2000c101114 */
[----:B------:R-:W-:Y:S05]  /*39a0*/  @P2 BRA `(.L_x_67) ;  /* 0x0000000000042947 */ /* 0x000fea0003800000 */
[----:B------:R2:W5:Y:S02]  /*39b0*/  LDG.E.U8 R26, desc[UR20][R28.64+0x18] ;  /* 0x000018141c1a7981 */ /* 0x000564000c1e1100 */
.L_x_67:
[----:B------:R-:W-:Y:S05]  /*39c0*/  BSYNC B1 ;  /* 0x0000000000017941 */ /* 0x000fea0003800000 */
.L_x_66:
[----:B-----5:R-:W-:Y:S01]  /*39d0*/  LOP3.LUT R26, R26, 0xff, RZ, 0xc0, !PT ;  /* 0x000000ff1a1a7812 */ /* 0x020fe200078ec0ff */
[----:B------:R-:W-:Y:S01]  /*39e0*/  BSSY B1, `(.L_x_68) ;  /* 0x000000b000017945 */ /* 0x000fe20003800000 */
[----:B------:R-:W-:Y:S02]  /*39f0*/  ISETP.LT.OR P1, PT, R31, 0x1a, !P1 ;  /* 0x0000001a1f00780c */ /* 0x000fe40004f21670 */
[----:B------:R-:W-:-:S05]  /*3a00*/  F2FP.F16.E4M3.UNPACK_B R26, R26 ;  /* 0x0000001aff1a723e */ /* 0x000fca00020006ff */
[----:B01--4-:R-:W-:-:S05]  /*3a10*/  HADD2.F32 R17, -RZ, R26.H0_H0 ;  /* 0x2000001aff117230 */ /* 0x013fca0000004100 */
[----:B------:R-:W-:-:S04]  /*3a20*/  FMUL R16, R17, R12 ;  /* 0x0000000c11107220 */ /* 0x000fc80000400000 */
[----:B------:R-:W-:-:S05]  /*3a30*/  FFMA R16, R67, R7, R16 ;  /* 0x0000000743107223 */ /* 0x000fca0000000010 */
[----:B------:R-:W-:Y:S02]  /*3a40*/  F2FP.SATFINITE.E4M3.F32.PACK_AB_MERGE_C R17, RZ, R16, RZ ;  /* 0x00000010ff11723e */ /* 0x000fe400048070ff */
[----:B------:R-:W-:-:S03]  /*3a50*/  PRMT R16, RZ, 0x7610, R16 ;  /* 0x00007610ff107816 */ /* 0x000fc60000000010 */
[----:B------:R0:W-:Y:S01]  /*3a60*/  @!P2 STG.E.U8 desc[UR20][R14.64+0x18], R17 ;  /* 0x000018110e00a986 */ /* 0x0001e2000c101114 */
[----:B------:R-:W-:Y:S05]  /*3a70*/  @P1 BRA `(.L_x_69) ;  /* 0x0000000000041947 */ /* 0x000fea0003800000 */
[----:B------:R1:W5:Y:S02]  /*3a80*/  LDG.E.U8 R16, desc[UR20][R28.64+0x19] ;  /* 0x000019141c107981 */ /* 0x000364000c1e1100 */
.L_x_69:
[----:B------:R-:W-:Y:S05]  /*3a90*/  BSYNC B1 ;  /* 0x0000000000017941 */ /* 0x000fea0003800000 */
.L_x_68:
[----:B-----5:R-:W-:Y:S01]  /*3aa0*/  LOP3.LUT R16, R16, 0xff, RZ, 0xc0, !PT ;  /* 0x000000ff10107812 */ /* 0x020fe200078ec0ff */
[----:B------:R-:W-:Y:S01]  /*3ab0*/  BSSY B1, `(.L_x_70) ;  /* 0x0000013000017945 */ /* 0x000fe20003800000 */
[----:B-123--:R-:W-:Y:S02]  /*3ac0*/  IADD3 R29, P0, R18, 0x80, RZ ;  /* 0x00000080121d7810 */ /* 0x00efe40007f1e0ff */
[----:B------:R-:W-:-:S05]  /*3ad0*/  F2FP.F16.E4M3.UNPACK_B R16, R16 ;  /* 0x00000010ff10723e */ /* 0x000fca00020006ff */
[----:B0-----:R-:W-:Y:S02]  /*3ae0*/  HADD2.F32 R17, -RZ, R16.H0_H0 ;  /* 0x20000010ff117230 */ /* 0x001fe40000004100 */
        /* <DEDUP_REMOVED lines=15> */
.L_x_71:
[----:B------:R-:W-:Y:S05]  /*3be0*/  BSYNC B1 ;  /* 0x0000000000017941 */ /* 0x000fea0003800000 */
.L_x_70:
[----:B-----5:R-:W-:Y:S01]  /*3bf0*/  LOP3.LUT R26, R26, 0xff, RZ, 0xc0, !PT ;  /* 0x000000ff1a1a7812 */ /* 0x020fe200078ec0ff */
[----:B------:R-:W-:Y:S01]  /*3c00*/  BSSY B1, `(.L_x_72) ;  /* 0x000000b000017945 */ /* 0x000fe20003800000 */
[----:B------:R-:W-:Y:S02]  /*3c10*/  ISETP.LT.OR P2, PT, R31, 0x2, !P0 ;  /* 0x000000021f00780c */ /* 0x000fe40004741670 */
[----:B------:R-:W-:-:S05]  /*3c20*/  F2FP.F16.E4M3.UNPACK_B R26, R26 ;  /* 0x0000001aff1a723e */ /* 0x000fca00020006ff */
[----:B0-----:R-:W-:-:S05]  /*3c30*/  HADD2.F32 R15, -RZ, R26.H0_H0 ;  /* 0x2000001aff0f7230 */ /* 0x001fca0000004100 */
[----:B------:R-:W-:-:S04]  /*3c40*/  FMUL R14, R15, R12 ;  /* 0x0000000c0f0e7220 */ /* 0x000fc80000400000 */
[----:B------:R-:W-:-:S05]  /*3c50*/  FFMA R14, R65, R7, R14 ;  /* 0x00000007410e7223 */ /* 0x000fca000000000e */
[----:B------:R-:W-:Y:S02]  /*3c60*/  F2FP.SATFINITE.E4M3.F32.PACK_AB_MERGE_C R15, RZ, R14, RZ ;  /* 0x0000000eff0f723e */ /* 0x000fe400048070ff */
[----:B------:R-:W-:-:S03]  /*3c70*/  PRMT R14, RZ, 0x7610, R14 ;  /* 0x00007610ff0e7816 */ /* 0x000fc6000000000e */
[----:B------:R0:W-:Y:S01]  /*3c80*/  @!P3 STG.E.U8 desc[UR20][R8.64], R15 ;  /* 0x0000000f0800b986 */ /* 0x0001e2000c101114 */
[----:B------:R-:W-:Y:S05]  /*3c90*/  @P2 BRA `(.L_x_73) ;  /* 0x0000000000042947 */ /* 0x000fea0003800000 */
[----:B------:R2:W5:Y:S02]  /*3ca0*/  LDG.E.U8 R14, desc[UR20][R16.64+0x1] ;  /* 0x00000114100e7981 */ /* 0x000564000c1e1100 */
.L_x_73:
[----:B------:R-:W-:Y:S05]  /*3cb0*/  BSYNC B1 ;  /* 0x0000000000017941 */ /* 0x000fea0003800000 */
.L_x_72:
[----:B-----5:R-:W-:Y:S01]  /*3cc0*/  LOP3.LUT R14, R14, 0xff, RZ, 0xc0, !PT ;  /* 0x000000ff0e0e7812 */ /* 0x020fe200078ec0ff */
[----:B------:R-:W-:Y:S01]  /*3cd0*/  BSSY B1, `(.L_x_74) ;  /* 0x0000013000017945 */ /* 0x000fe20003800000 */
[----:B------:R-:W-:Y:S02]  /*3ce0*/  IADD3 R27, P1, R18, 0x88, RZ ;  /* 0x00000088121b7810 */ /* 0x000fe40007f3e0ff */
[----:B------:R-:W-:-:S03]  /*3cf0*/  F2FP.F16.E4M3.UNPACK_B R14, R14 ;  /* 0x0000000eff0e723e */ /* 0x000fc600020006ff */
[----:B------:R-:W-:Y:S01]  /*3d00*/  IMAD.X R18, RZ, RZ, R19, P1 ;  /* 0x000000ffff127224 */ /* 0x000fe200008e0613 */
[----:B------:R-:W-:Y:S01]  /*3d10*/  ISETP.GE.AND P1, PT, R32, 0x89, PT ;  /* 0x000000892000780c */ /* 0x000fe20003f26270 */
[----:B0-----:R-:W-:Y:S02]  /*3d20*/  HADD2.F32 R15, -RZ, R14.H0_H0 ;  /* 0x2000000eff0f7230 */ /* 0x001fe40000004100 */
[----:B------:R-:W-:Y:S01]  /*3d30*/  IMAD R18, R18, UR6, RZ ;  /* 0x0000000612127c24 */ /* 0x000fe2000f8e02ff */
[----:B------:R-:W-:Y:S01]  /*3d40*/  ISETP.LT.OR P5, PT, R31, 0x1, !P1 ;  /* 0x000000011f00780c */ /* 0x000fe20004fa1670 */
[----:B------:R-:W-:-:S04]  /*3d50*/  IMAD.WIDE.U32 R24, R27, UR6, R24 ;  /* 0x000000061b187c25 */ /* 0x000fc8000f8e0018 */
[----:B------:R-:W-:Y:S01]  /*3d60*/  FMUL R15, R15, R12 ;  /* 0x0000000c0f0f7220 */ /* 0x000fe20000400000 */
[----:B------:R-:W-:-:S03]  /*3d70*/  IMAD R27, R27, UR7, R18 ;  /* 0x000000071b1b7c24 */ /* 0x000fc6000f8e0212 */
[----:B------:R-:W-:Y:S01]  /*3d80*/  FFMA R15, R66, R7, R15 ;  /* 0x00000007420f7223 */ /* 0x000fe2000000000f */
[----:B------:R-:W-:Y:S02]  /*3d90*/  IADD3 R14, P3, R24, UR10, RZ ;  /* 0x0000000a180e7c10 */ /* 0x000fe4000ff7e0ff */
[----:B------:R-:W-:Y:S02]  /*3da0*/  PRMT R18, RZ, 0x7610, R18 ;  /* 0x00007610ff127816 */ /* 0x000fe40000000012 */
[----:B------:R-:W-:Y:S02]  /*3db0*/  F2FP.SATFINITE.E4M3.F32.PACK_AB_MERGE_C R19, RZ, R15, RZ ;  /* 0x0000000fff13723e */ /* 0x000fe400048070ff */
[----:B------:R-:W-:-:S03]  /*3dc0*/  IADD3.X R15, R25, UR11, R27, P3, !PT ;  /* 0x0000000b190f7c10 */ /* 0x000fc60009ffe41b */
[----:B------:R0:W-:Y:S01]  /*3dd0*/  @!P2 STG.E.U8 desc[UR20][R8.64+0x1], R19 ;  /* 0x000001130800a986 */ /* 0x0001e2000c101114 */
[----:B------:R-:W-:Y:S05]  /*3de0*/  @P5 BRA `(.L_x_75) ;  /* 0x0000000000045947 */ /* 0x000fea0003800000 */
[----:B------:R3:W5:Y:S02]  /*3df0*/  LDG.E.U8 R18, desc[UR20][R14.64] ;  /* 0x000000140e127981 */ /* 0x000764000c1e1100 */
.L_x_75:
[----:B------:R-:W-:Y:S05]  /*3e00*/  BSYNC B1 ;  /* 0x0000000000017941 */ /* 0x000fea0003800000 */
.L_x_74:
        /* <DEDUP_REMOVED lines=12> */
.L_x_77:
[----:B------:R-:W-:Y:S05]  /*3ed0*/  BSYNC B1 ;  /* 0x0000000000017941 */ /* 0x000fea0003800000 */
.L_x_76:
[----:B-----5:R-:W-:Y:S01]  /*3ee0*/  LOP3.LUT R18, R18, 0xff, RZ, 0xc0, !PT ;  /* 0x000000ff12127812 */ /* 0x020fe200078ec0ff */
[----:B------:R-:W-:Y:S01]  /*3ef0*/  BSSY B1, `(.L_x_78) ;  /* 0x000000b000017945 */ /* 0x000fe20003800000 */
[----:B------:R-:W-:Y:S02]  /*3f00*/  ISETP.LT.OR P3, PT, R31, 0x9, !P0 ;  /* 0x000000091f00780c */ /* 0x000fe40004761670 */
[----:B------:R-:W-:-:S05]  /*3f10*/  F2FP.F16.E4M3.UNPACK_B R18, R18 ;  /* 0x00000012ff12723e */ /* 0x000fca00020006ff */
[----:B0-----:R-:W-:Y:S01]  /*3f20*/  HADD2.F32 R19, -RZ, R18.H0_H0 ;  /* 0x20000012ff137230 */ /* 0x001fe20000004100 */
[----:B------:R-:W-:-:S04]  /*3f30*/  PRMT R18, RZ, 0x7610, R18 ;  /* 0x00007610ff127816 */ /* 0x000fc80000000012 */
[----:B------:R-:W-:-:S04]  /*3f40*/  FMUL R19, R19, R12 ;  /* 0x0000000c13137220 */ /* 0x000fc80000400000 */
[----:B------:R-:W-:-:S05]  /*3f50*/  FFMA R19, R64, R7, R19 ;  /* 0x0000000740137223 */ /* 0x000fca0000000013 */
[----:B------:R-:W-:-:S05]  /*3f60*/  F2FP.SATFINITE.E4M3.F32.PACK_AB_MERGE_C R19, RZ, R19, RZ ;  /* 0x00000013ff13723e */ /* 0x000fca00048070ff */
[----:B------:R0:W-:Y:S01]  /*3f70*/  @!P2 STG.E.U8 desc[UR20][R10.64+0x1], R19 ;  /* 0x000001130a00a986 */ /* 0x0001e2000c101114 */
[----:B------:R-:W-:Y:S05]  /*3f80*/  @P3 BRA `(.L_x_79) ;  /* 0x0000000000043947 */ /* 0x000fea0003800000 */
[----:B------:R0:W5:Y:S02]  /*3f90*/  LDG.E.U8 R18, desc[UR20][R16.64+0x8] ;  /* 0x0000081410127981 */ /* 0x000164000c1e1100 */
.L_x_79:
[----:B------:R-:W-:Y:S05]  /*3fa0*/  BSYNC B1 ;  /* 0x0000000000017941 */ /* 0x000fea0003800000 */
.L_x_78:
        /* <DEDUP_REMOVED lines=12> */
.L_x_81:
[----:B------:R-:W-:Y:S05]  /*4070*/  BSYNC B1 ;  /* 0x0000000000017941 */ /* 0x000fea0003800000 */
.L_x_80:
        /* <DEDUP_REMOVED lines=12> */
.L_x_83:
[----:B------:R-:W-:Y:S05]  /*4140*/  BSYNC B1 ;  /* 0x0000000000017941 */ /* 0x000fea0003800000 */
.L_x_82:
        /* <DEDUP_REMOVED lines=12> */
.L_x_85:
[----:B------:R-:W-:Y:S05]  /*4210*/  BSYNC B1 ;  /* 0x0000000000017941 */ /* 0x000fea0003800000 */
.L_x_84:
        /* <DEDUP_REMOVED lines=12> */
.L_x_87:
[----:B------:R-:W-:Y:S05]  /*42e0*/  BSYNC B1 ;  /* 0x0000000000017941 */ /* 0x000fea0003800000 */
.L_x_86:
        /* <DEDUP_REMOVED lines=12> */
.L_x_89:
[----:B------:R-:W-:Y:S05]  /*43b0*/  BSYNC B1 ;  /* 0x0000000000017941 */ /* 0x000fea0003800000 */
.L_x_88:
        /* <DEDUP_REMOVED lines=12> */
.L_x_91:
[----:B------:R-:W-:Y:S05]  /*4480*/  BSYNC B1 ;  /* 0x0000000000017941 */ /* 0x000fea0003800000 */
.L_x_90:
        /* <DEDUP_REMOVED lines=12> */
.L_x_93:
[----:B------:R-:W-:Y:S05]  /*4550*/  BSYNC B1 ;  /* 0x0000000000017941 */ /* 0x000fea0003800000 */
.L_x_92:
        /* <DEDUP_REMOVED lines=12> */
.L_x_95:
[----:B------:R-:W-:Y:S05]  /*4620*/  BSYNC B1 ;  /* 0x0000000000017941 */ /* 0x000fea0003800000 */
.L_x_94:
        /* <DEDUP_REMOVED lines=12> */
.L_x_97:
[----:B------:R-:W-:Y:S05]  /*46f0*/  BSYNC B1 ;  /* 0x0000000000017941 */ /* 0x000fea0003800000 */
.L_x_96:
[----:B-----5:R-:W-:Y:S01]  /*4700*/  LOP3.LUT R18, R18, 0xff, RZ, 0xc0, !PT ;  /* 0x000000ff12127812 */ /* 0x020fe200078ec0ff */
[----:B------:R-:W-:Y:S01]  /*4710*/  BSSY B1, `(.L_x_98) ;  /* 0x000000b000017945 */ /* 0x000fe20003800000 */
[----:B------:R-:W-:Y:S02]  /*4720*/  ISETP.LT.OR P2, PT, R31, 0x19, !P1 ;  /* 0x000000191f00780c */ /* 0x000fe40004f41670 */
[----:B------:R-:W-:Y:S02]  /*4730*/  F2FP.F16.E4M3.UNPACK_B R18, R18 ;  /* 0x00000012ff12723e */ /* 0x000fe400020006ff */
[----:B012---:R-:W-:-:S03]  /*4740*/  PRMT R16, RZ, 0x7610, R16 ;  /* 0x00007610ff107816 */ /* 0x007fc60000000010 */
[----:B------:R-:W-:-:S05]  /*4750*/  HADD2.F32 R17, -RZ, R18.H0_H0 ;  /* 0x20000012ff117230 */ /* 0x000fca0000004100 */
[----:B------:R-:W-:-:S04]  /*4760*/  FMUL R17, R17, R12 ;  /* 0x0000000c11117220 */ /* 0x000fc80000400000 */
[----:B------:R-:W-:-:S05]  /*4770*/  FFMA R17, R22, R7, R17 ;  /* 0x0000000716117223 */ /* 0x000fca0000000011 */
[----:B------:R-:W-:-:S05]  /*4780*/  F2FP.SATFINITE.E4M3.F32.PACK_AB_MERGE_C R17, RZ, R17, RZ ;  /* 0x00000011ff11723e */ /* 0x000fca00048070ff */
[----:B------:R0:W-:Y:S01]  /*4790*/  @!P0 STG.E.U8 desc[UR20][R8.64+0x19], R17 ;  /* 0x0000191108008986 */ /* 0x0001e2000c101114 */
[----:B------:R-:W-:Y:S05]  /*47a0*/  @P2 BRA `(.L_x_99) ;  /* 0x0000000000042947 */ /* 0x000fea0003800000 */
[----:B------:R1:W5:Y:S02]  /*47b0*/  LDG.E.U8 R16, desc[UR20][R14.64+0x18] ;  /* 0x000018140e107981 */ /* 0x000364000c1e1100 */
.L_x_99:
[----:B------:R-:W-:Y:S05]  /*47c0*/  BSYNC B1 ;  /* 0x0000000000017941 */ /* 0x000fea0003800000 */
.L_x_98:
        /* <DEDUP_REMOVED lines=12> */
.L_x_101:
[----:B------:R-:W-:Y:S05]  /*4890*/  BSYNC B1 ;  /* 0x0000000000017941 */ /* 0x000fea0003800000 */
.L_x_100:
[----:B------:R-:W-:Y:S05]  /*48a0*/  @P1 BRA `(.L_x_102) ;  /* 0x0000000800301947 */ /* 0x000fea0003800000 */
[----:B-----5:R-:W-:-:S04]  /*48b0*/  LOP3.LUT R8, R8, 0xff, RZ, 0xc0, !PT ;  /* 0x000000ff08087812 */ /* 0x020fc800078ec0ff */
[----:B------:R-:W-:-:S05]  /*48c0*/  F2FP.F16.E4M3.UNPACK_B R8, R8 ;  /* 0x00000008ff08723e */ /* 0x000fca00020006ff */
[----:B0-----:R-:W-:-:S05]  /*48d0*/  HADD2.F32 R9, -RZ, R8.H0_H0 ;  /* 0x20000008ff097230 */ /* 0x001fca0000004100 */
[----:B------:R-:W-:-:S04]  /*48e0*/  FMUL R9, R9, R12 ;  /* 0x0000000c09097220 */ /* 0x000fc80000400000 */
[----:B------:R-:W-:-:S05]  /*48f0*/  FFMA R9, R20, R7, R9 ;  /* 0x0000000714097223 */ /* 0x000fca0000000009 */
[----:B------:R-:W-:-:S05]  /*4900*/  F2FP.SATFINITE.E4M3.F32.PACK_AB_MERGE_C R9, RZ, R9, RZ ;  /* 0x00000009ff09723e */ /* 0x000fca00048070ff */
[----:B------:R0:W-:Y:S01]  /*4910*/  STG.E.U8 desc[UR20][R10.64+0x19], R9 ;  /* 0x000019090a007986 */ /* 0x0001e2000c101114 */
[----:B------:R-:W-:Y:S05]  /*4920*/  BRA `(.L_x_102) ;  /* 0x0000000800107947 */ /* 0x000fea0003800000 */
.L_x_37:
[----:B------:R-:W-:Y:S01]  /*4930*/  ISETP.GE.AND P3, PT, R32, 0x1, PT ;  /* 0x000000012000780c */ /* 0x000fe20003f66270 */
[-C--:B--2---:R-:W-:Y:S01]  /*4940*/  FMUL R82, R82, R7.reuse ;  /* 0x0000000752527220 */ /* 0x084fe20000400000 */
[----:B------:R-:W-:Y:S01]  /*4950*/  ISETP.GE.AND P2, PT, R32, 0x9, PT ;  /* 0x000000092000780c */ /* 0x000fe20003f46270 */
[-C--:B------:R-:W-:Y:S01]  /*4960*/  FMUL R83, R83, R7.reuse ;  /* 0x0000000753537220 */ /* 0x080fe20000400000 */
[----:B------:R-:W-:Y:S01]  /*4970*/  ISETP.LT.OR P6, PT, R31, 0x2, !P3 ;  /* 0x000000021f00780c */ /* 0x000fe20005fc1670 */
[-C--:B------:R-:W-:Y:S01]  /*4980*/  FMUL R81, R81, R7.reuse ;  /* 0x0000000751517220 */ /* 0x080fe20000400000 */
[----:B------:R-:W-:Y:S01]  /*4990*/  ISETP.LT.OR P5, PT, R31, 0x1, !P3 ;  /* 0x000000011f00780c */ /* 0x000fe20005fa1670 */
[-C--:B------:R-:W-:Y:S01]  /*49a0*/  FMUL R80, R80, R7.reuse ;  /* 0x0000000750507220 */ /* 0x080fe20000400000 */
[----:B------:R-:W-:Y:S01]  /*49b0*/  F2FP.SATFINITE.E4M3.F32.PACK_AB_MERGE_C R19, RZ, R82, RZ ;  /* 0x00000052ff13723e */ /* 0x000fe200048070ff */
[-C--:B------:R-:W-:Y:S01]  /*49c0*/  FMUL R79, R79, R7.reuse ;  /* 0x000000074f4f7220 */ /* 0x080fe20000400000 */
[C---:B------:R-:W-:Y:S01]  /*49d0*/  ISETP.LT.OR P0, PT, R31.reuse, 0x1, !P2 ;  /* 0x000000011f00780c */ /* 0x040fe20005701670 */
[-C--:B------:R-:W-:Y:S01]  /*49e0*/  FMUL R78, R78, R7.reuse ;  /* 0x000000074e4e7220 */ /* 0x080fe20000400000 */
[----:B------:R-:W-:Y:S01]  /*49f0*/  ISETP.LT.OR P1, PT, R31, 0x2, !P2 ;  /* 0x000000021f00780c */ /* 0x000fe20005721670 */
[----:B------:R-:W-:Y:S01]  /*4a00*/  FMUL R77, R77, R7 ;  /* 0x000000074d4d7220 */ /* 0x000fe20000400000 */
[----:B------:R-:W-:Y:S01]  /*4a10*/  F2FP.SATFINITE.E4M3.F32.PACK_AB_MERGE_C R83, RZ, R83, RZ ;  /* 0x00000053ff53723e */ /* 0x000fe200048070ff */
[----:B------:R-:W-:Y:S01]  /*4a20*/  FMUL R76, R76, R7 ;  /* 0x000000074c4c7220 */ /* 0x000fe20000400000 */
[----:B------:R-:W-:Y:S01]  /*4a30*/  F2FP.SATFINITE.E4M3.F32.PACK_AB_MERGE_C R81, RZ, R81, RZ ;  /* 0x00000051ff51723e */ /* 0x000fe200048070ff */
[----:B------:R0:W-:Y:S01]  /*4a40*/  @!P6 STG.E.U8 desc[UR20][R16.64+0x1], R19 ;  /* 0x000001131000e986 */ /* 0x0001e2000c101114 */
[----:B------:R-:W-:Y:S01]  /*4a50*/  ISETP.LT.OR P6, PT, R31, 0x9, !P3 ;  /* 0x000000091f00780c */ /* 0x000fe20005fc1670 */
[----:B------:R-:W-:Y:S01]  /*4a60*/  FMUL R73, R73, R7 ;  /* 0x0000000749497220 */ /* 0x000fe20000400000 */
[----:B------:R-:W-:Y:S01]  /*4a70*/  F2FP.SATFINITE.E4M3.F32.PACK_AB_MERGE_C R25, RZ, R80, RZ ;  /* 0x00000050ff19723e */ /* 0x000fe200048070ff */
[----:B------:R-:W-:Y:S01]  /*4a80*/  @!P5 STG.E.U8 desc[UR20][R16.64], R83 ;  /* 0x000000531000d986 */ /* 0x000fe2000c101114 */
[----:B------:R-:W-:Y:S01]  /*4a90*/  F2FP.SATFINITE.E4M3.F32.PACK_AB_MERGE_C R79, RZ, R79, RZ ;  /* 0x0000004fff4f723e */ /* 0x000fe200048070ff */
[-C--:B------:R-:W-:Y:S01]  /*4aa0*/  FMUL R74, R74, R7.reuse ;  /* 0x000000074a4a7220 */ /* 0x080fe20000400000 */
[C---:B------:R-:W-:Y:S01]  /*4ab0*/  ISETP.LT.OR P5, PT, R31.reuse, 0xa, !P2 ;  /* 0x0000000a1f00780c */ /* 0x040fe200057a1670 */
[----:B------:R-:W-:Y:S01]  /*4ac0*/  @!P0 STG.E.U8 desc[UR20][R14.64], R81 ;  /* 0x000000510e008986 */ /* 0x000fe2000c101114 */
[----:B------:R-:W-:Y:S01]  /*4ad0*/  ISETP.LT.OR P0, PT, R31, 0xa, !P3 ;  /* 0x0000000a1f00780c */ /* 0x000fe20005f01670 */
[----:B------:R-:W-:Y:S01]  /*4ae0*/  FMUL R71, R71, R7 ;  /* 0x0000000747477220 */ /* 0x000fe20000400000 */
[----:B------:R-:W-:Y:S01]  /*4af0*/  F2FP.SATFINITE.E4M3.F32.PACK_AB_MERGE_C R77, RZ, R77, RZ ;  /* 0x0000004dff4d723e */ /* 0x000fe200048070ff */
[----:B------:R1:W-:Y:S01]  /*4b00*/  @!P1 STG.E.U8 desc[UR20][R14.64+0x1], R25 ;  /* 0x000001190e009986 */ /* 0x0003e2000c101114 */
[C---:B------:R-:W-:Y:S01]  /*4b10*/  ISETP.LT.OR P1, PT, R31.reuse, 0x9, !P2 ;  /* 0x000000091f00780c */ /* 0x040fe20005721670 */
[-C--:B------:R-:W-:Y:S01]  /*4b20*/  FMUL R72, R72, R7.reuse ;  /* 0x0000000748487220 */ /* 0x080fe20000400000 */
[----:B0-----:R-:W-:Y:S01]  /*4b30*/  F2FP.SATFINITE.E4M3.F32.PACK_AB_MERGE_C R19, RZ, R78, RZ ;  /* 0x0000004eff13723e */ /* 0x001fe200048070ff */
[----:B------:R-:W-:Y:S01]  /*4b40*/  @!P6 STG.E.U8 desc[UR20][R16.64+0x8], R79 ;  /* 0x0000084f1000e986 */ /* 0x000fe2000c101114 */
[----:B------:R-:W-:Y:S01]  /*4b50*/  ISETP.LT.OR P6, PT, R31, 0x11, !P3 ;  /* 0x000000111f00780c */ /* 0x000fe20005fc1670 */
[----:B------:R-:W-:Y:S01]  /*4b60*/  FMUL R69, R69, R7 ;  /* 0x0000000745457220 */ /* 0x000fe20000400000 */
[----:B------:R-:W-:Y:S01]  /*4b70*/  F2FP.SATFINITE.E4M3.F32.PACK_AB_MERGE_C R73, RZ, R73, RZ ;  /* 0x00000049ff49723e */ /* 0x000fe200048070ff */
[----:B------:R-:W-:Y:S01]  /*4b80*/  FMUL R70, R70, R7 ;  /* 0x0000000746467220 */ /* 0x000fe20000400000 */
[----:B------:R-:W-:Y:S01]  /*4b90*/  F2FP.SATFINITE.E4M3.F32.PACK_AB_MERGE_C R71, RZ, R71, RZ ;  /* 0x00000047ff47723e */ /* 0x000fe200048070ff */
[----:B------:R0:W-:Y:S01]  /*4ba0*/  @!P0 STG.E.U8 desc[UR20][R16.64+0x9], R19 ;  /* 0x0000091310008986 */ /* 0x0001e2000c101114 */
[----:B------:R-:W-:Y:S01]  /*4bb0*/  ISETP.LT.OR P0, PT, R31, 0x12, !P3 ;  /* 0x000000121f00780c */ /* 0x000fe20005f01670 */
[-C--:B------:R-:W-:Y:S01]  /*4bc0*/  FMUL R67, R67, R7.reuse ;  /* 0x0000000743437220 */ /* 0x080fe20000400000 */
[----:B-1----:R-:W-:Y:S01]  /*4bd0*/  F2FP.SATFINITE.E4M3.F32.PACK_AB_MERGE_C R25, RZ, R76, RZ ;  /* 0x0000004cff19723e */ /* 0x002fe200048070ff */
[----:B------:R-:W-:Y:S01]  /*4be0*/  @!P1 STG.E.U8 desc[UR20][R14.64+0x8], R77 ;  /* 0x0000084d0e009986 */ /* 0x000fe2000c101114 */
[C---:B------:R-:W-:Y:S01]  /*4bf0*/  ISETP.LT.OR P1, PT, R31.reuse, 0x11, !P2 ;  /* 0x000000111f00780c */ /* 0x040fe20005721670 */
[----:B------:R-:W-:Y:S01]  /*4c00*/  FMUL R68, R68, R7 ;  /* 0x0000000744447220 */ /* 0x000fe20000400000 */
[----:B------:R-:W-:Y:S01]  /*4c10*/  F2FP.SATFINITE.E4M3.F32.PACK_AB_MERGE_C R69, RZ, R69, RZ ;  /* 0x00000045ff45723e */ /* 0x000fe200048070ff */
[----:B------:R1:W-:Y:S01]  /*4c20*/  @!P5 STG.E.U8 desc[UR20][R14.64+0x9], R25 ;  /* 0x000009190e00d986 */ /* 0x0003e2000c101114 */
[----:B------:R-:W-:Y:S01]  /*4c30*/  ISETP.LT.OR P5, PT, R31, 0x12, !P2 ;  /* 0x000000121f00780c */ /* 0x000fe200057a1670 */
[-C--:B------:R-:W-:Y:S01]  /*4c40*/  FMUL R65, R65, R7.reuse ;  /* 0x0000000741417220 */ /* 0x080fe20000400000 */
[----:B------:R-:W-:Y:S01]  /*4c50*/  F2FP.SATFINITE.E4M3.F32.PACK_AB_MERGE_C R27, RZ, R70, RZ ;  /* 0x00000046ff1b723e */ /* 0x000fe200048070ff */
[----:B------:R-:W-:Y:S01]  /*4c60*/  @!P6 STG.E.U8 desc[UR20][R16.64+0x10], R73 ;  /* 0x000010491000e986 */ /* 0x000fe2000c101114 */
[C---:B------:R-:W-:Y:S01]  /*4c70*/  ISETP.LT.OR P6, PT, R31.reuse, 0x19, !P3 ;  /* 0x000000191f00780c */ /* 0x040fe20005fc1670 */
[-C--:B------:R-:W-:Y:S01]  /*4c80*/  FMUL R66, R66, R7.reuse ;  /* 0x0000000742427220 */ /* 0x080fe20000400000 */
[----:B------:R-:W-:Y:S01]  /*4c90*/  ISETP.LT.OR P3, PT, R31, 0x1a, !P3 ;  /* 0x0000001a1f00780c */ /* 0x000fe20005f61670 */
[-C--:B------:R-:W-:Y:S01]  /*4ca0*/  FMUL R63, R63, R7.reuse ;  /* 0x000000073f3f7220 */ /* 0x080fe20000400000 */
[----:B0-----:R-:W-:Y:S01]  /*4cb0*/  F2FP.SATFINITE.E4M3.F32.PACK_AB_MERGE_C R19, RZ, R74, RZ ;  /* 0x0000004aff13723e */ /* 0x001fe200048070ff */
[----:B------:R-:W-:Y:S01]  /*4cc0*/  FMUL R64, R64, R7 ;  /* 0x0000000740407220 */ /* 0x000fe20000400000 */
[----:B------:R-:W-:Y:S01]  /*4cd0*/  F2FP.SATFINITE.E4M3.F32.PACK_AB_MERGE_C R67, RZ, R67, RZ ;  /* 0x00000043ff43723e */ /* 0x000fe200048070ff */
[----:B------:R-:W-:Y:S01]  /*4ce0*/  FMUL R62, R62, R7 ;  /* 0x000000073e3e7220 */ /* 0x000fe20000400000 */
[----:B-1----:R-:W-:Y:S01]  /*4cf0*/  F2FP.SATFINITE.E4M3.F32.PACK_AB_MERGE_C R25, RZ, R72, RZ ;  /* 0x00000048ff19723e */ /* 0x002fe200048070ff */
[----:B------:R0:W-:Y:S01]  /*4d00*/  @!P0 STG.E.U8 desc[UR20][R16.64+0x11], R19 ;  /* 0x0000111310008986 */ /* 0x0001e2000c101114 */
[----:B------:R-:W-:Y:S01]  /*4d10*/  F2FP.SATFINITE.E4M3.F32.PACK_AB_MERGE_C R65, RZ, R65, RZ ;  /* 0x00000041ff41723e */ /* 0x000fe200048070ff */
[-C--:B------:R-:W-:Y:S01]  /*4d20*/  FMUL R61, R61, R7.reuse ;  /* 0x000000073d3d7220 */ /* 0x080fe20000400000 */
[C---:B------:R-:W-:Y:S01]  /*4d30*/  ISETP.GE.AND P0, PT, R32.reuse, 0x89, PT ;  /* 0x000000892000780c */ /* 0x040fe20003f06270 */
[----:B------:R-:W-:Y:S01]  /*4d40*/  @!P1 STG.E.U8 desc[UR20][R14.64+0x10], R71 ;  /* 0x000010470e009986 */ /* 0x000fe2000c101114 */
[----:B------:R-:W-:Y:S01]  /*4d50*/  ISETP.GE.AND P1, PT, R32, 0x81, PT ;  /* 0x000000812000780c */ /* 0x000fe20003f26270 */
[----:B------:R-:W-:Y:S01]  /*4d60*/  FMUL R59, R59, R7 ;  /* 0x000000073b3b7220 */ /* 0x000fe20000400000 */
[----:B------:R-:W-:Y:S01]  /*4d70*/  F2FP.SATFINITE.E4M3.F32.PACK_AB_MERGE_C R63, RZ, R63, RZ ;  /* 0x0000003fff3f723e */ /* 0x000fe200048070ff */
[----:B------:R-:W-:Y:S01]  /*4d80*/  @!P5 STG.E.U8 desc[UR20][R14.64+0x11], R25 ;  /* 0x000011190e00d986 */ /* 0x000fe2000c101114 */
[C---:B------:R-:W-:Y:S01]  /*4d90*/  ISETP.LT.OR P5, PT, R31.reuse, 0x19, !P2 ;  /* 0x000000191f00780c */ /* 0x040fe200057a1670 */
[-C--:B------:R-:W-:Y:S01]  /*4da0*/  FMUL R60, R60, R7.reuse ;  /* 0x000000073c3c7220 */ /* 0x080fe20000400000 */
[C---:B------:R-:W-:Y:S01]  /*4db0*/  ISETP.LT.OR P2, PT, R31.reuse, 0x1a, !P2 ;  /* 0x0000001a1f00780c */ /* 0x040fe20005741670 */
[----:B------:R-:W-:Y:S01]  /*4dc0*/  @!P6 STG.E.U8 desc[UR20][R16.64+0x18], R69 ;  /* 0x000018451000e986 */ /* 0x000fe2000c101114 */
[C---:B------:R-:W-:Y:S01]  /*4dd0*/  ISETP.LT.OR P6, PT, R31.reuse, 0x1, !P1 ;  /* 0x000000011f00780c */ /* 0x040fe20004fc1670 */
[-C--:B------:R-:W-:Y:S01]  /*4de0*/  FMUL R58, R58, R7.reuse ;  /* 0x000000073a3a7220 */ /* 0x080fe20000400000 */
[----:B0-----:R-:W-:Y:S01]  /*4df0*/  F2FP.SATFINITE.E4M3.F32.PACK_AB_MERGE_C R19, RZ, R68, RZ ;  /* 0x00000044ff13723e */ /* 0x001fe200048070ff */
[----:B------:R0:W-:Y:S01]  /*4e00*/  @!P3 STG.E.U8 desc[UR20][R16.64+0x19], R27 ;  /* 0x0000191b1000b986 */ /* 0x0001e2000c101114 */
[----:B------:R-:W-:Y:S01]  /*4e10*/  ISETP.LT.OR P3, PT, R31, 0x2, !P1 ;  /* 0x000000021f00780c */ /* 0x000fe20004f61670 */
[----:B------:R-:W-:Y:S01]  /*4e20*/  FMUL R57, R57, R7 ;  /* 0x0000000739397220 */ /* 0x000fe20000400000 */
[----:B------:R-:W-:Y:S01]  /*4e30*/  F2FP.SATFINITE.E4M3.F32.PACK_AB_MERGE_C R61, RZ, R61, RZ ;  /* 0x0000003dff3d723e */ /* 0x000fe200048070ff */
[----:B------:R-:W-:Y:S01]  /*4e40*/  FMUL R23, R23, R7 ;  /* 0x0000000717177220 */ /* 0x000fe20000400000 */
[----:B------:R-:W-:Y:S01]  /*4e50*/  F2FP.SATFINITE.E4M3.F32.PACK_AB_MERGE_C R59, RZ, R59, RZ ;  /* 0x0000003bff3b723e */ /* 0x000fe200048070ff */
[----:B------:R-:W-:Y:S01]  /*4e60*/  @!P5 STG.E.U8 desc[UR20][R14.64+0x18], R67 ;  /* 0x000018430e00d986 */ /* 0x000fe2000c101114 */
[C---:B------:R-:W-:Y:S01]  /*4e70*/  ISETP.LT.OR P5, PT, R31.reuse, 0x1, !P0 ;  /* 0x000000011f00780c */ /* 0x040fe200047a1670 */
[----:B------:R-:W-:Y:S01]  /*4e80*/  FMUL R56, R56, R7 ;  /* 0x0000000738387220 */ /* 0x000fe20000400000 */
[----:B------:R-:W-:Y:S01]  /*4e90*/  F2FP.SATFINITE.E4M3.F32.PACK_AB_MERGE_C R57, RZ, R57, RZ ;  /* 0x00000039ff39723e */ /* 0x000fe200048070ff */
[----:B------:R1:W-:Y:S01]  /*4ea0*/  @!P2 STG.E.U8 desc[UR20][R14.64+0x19], R19 ;  /* 0x000019130e00a986 */ /* 0x0003e2000c101114 */
[----:B------:R-:W-:Y:S01]  /*4eb0*/  ISETP.LT.OR P2, PT, R31, 0xa, !P1 ;  /* 0x0000000a1f00780c */ /* 0x000fe20004f41670 */
[-C--:B------:R-:W-:Y:S01]  /*4ec0*/  FMUL R21, R21, R7.reuse ;  /* 0x0000000715157220 */ /* 0x080fe20000400000 */
[----:B0-----:R-:W-:Y:S01]  /*4ed0*/  F2FP.SATFINITE.E4M3.F32.PACK_AB_MERGE_C R17, RZ, R66, RZ ;  /* 0x00000042ff11723e */ /* 0x001fe200048070ff */
[----:B------:R-:W-:Y:S01]  /*4ee0*/  @!P6 STG.E.U8 desc[UR20][R8.64], R65 ;  /* 0x000000410800e986 */ /* 0x000fe2000c101114 */
[----:B------:R-:W-:Y:S01]  /*4ef0*/  ISETP.LT.OR P6, PT, R31, 0x2, !P0 ;  /* 0x000000021f00780c */ /* 0x000fe200047c1670 */
[-C--:B------:R-:W-:Y:S01]  /*4f00*/  FMUL R22, R22, R7.reuse ;  /* 0x0000000716167220 */ /* 0x080fe20000400000 */
[-C--:B------:R-:W-:Y:S01]  /*4f10*/  FMUL R13, R13, R7.reuse ;  /* 0x000000070d0d7220 */ /* 0x080fe20000400000 */
[----:B------:R0:W-:Y:S01]  /*4f20*/  @!P3 STG.E.U8 desc[UR20][R8.64+0x1], R17 ;  /* 0x000001110800b986 */ /* 0x0001e2000c101114 */
[----:B------:R-:W-:Y:S01]  /*4f30*/  ISETP.LT.OR P3, PT, R31, 0x9, !P1 ;  /* 0x000000091f00780c */ /* 0x000fe20004f61670 */
[----:B------:R-:W-:Y:S01]  /*4f40*/  FMUL R20, R20, R7 ;  /* 0x0000000714147220 */ /* 0x000fe20000400000 */
[----:B------:R-:W-:Y:S01]  /*4f50*/  F2FP.SATFINITE.E4M3.F32.PACK_AB_MERGE_C R23, RZ, R23, RZ ;  /* 0x00000017ff17723e */ /* 0x000fe200048070ff */
[----:B------:R-:W-:Y:S01]  /*4f60*/  @!P5 STG.E.U8 desc[UR20][R10.64], R63 ;  /* 0x0000003f0a00d986 */ /* 0x000fe2000c101114 */
[----:B-1----:R-:W-:-:S02]  /*4f70*/  F2FP.SATFINITE.E4M3.F32.PACK_AB_MERGE_C R15, RZ, R64, RZ ;  /* 0x00000040ff0f723e */ /* 0x002fc400048070ff */
[C---:B------:R-:W-:Y:S02]  /*4f80*/  ISETP.LT.OR P5, PT, R31.reuse, 0x9, !P0 ;  /* 0x000000091f00780c */ /* 0x040fe400047a1670 */
[----:B------:R-:W-:Y:S01]  /*4f90*/  F2FP.SATFINITE.E4M3.F32.PACK_AB_MERGE_C R21, RZ, R21, RZ ;  /* 0x00000015ff15723e */ /* 0x000fe200048070ff */
[----:B------:R1:W-:Y:S01]  /*4fa0*/  @!P6 STG.E.U8 desc[UR20][R10.64+0x1], R15 ;  /* 0x0000010f0a00e986 */ /* 0x0003e2000c101114 */
[C---:B------:R-:W-:Y:S02]  /*4fb0*/  ISETP.LT.OR P6, PT, R31.reuse, 0xa, !P0 ;  /* 0x0000000a1f00780c */ /* 0x040fe400047c1670 */
[----:B0-----:R-:W-:Y:S01]  /*4fc0*/  F2FP.SATFINITE.E4M3.F32.PACK_AB_MERGE_C R17, RZ, R62, RZ ;  /* 0x0000003eff11723e */ /* 0x001fe200048070ff */
[----:B------:R-:W-:Y:S01]  /*4fd0*/  @!P3 STG.E.U8 desc[UR20][R8.64+0x8], R61 ;  /* 0x0000083d0800b986 */ /* 0x000fe2000c101114 */
[C---:B------:R-:W-:Y:S02]  /*4fe0*/  ISETP.LT.OR P3, PT, R31.reuse, 0x11, !P1 ;  /* 0x000000111f00780c */ /* 0x040fe40004f61670 */
[----:B------:R-:W-:Y:S01]  /*4ff0*/  F2FP.SATFINITE.E4M3.F32.PACK_AB_MERGE_C R13, RZ, R13, RZ ;  /* 0x0000000dff0d723e */ /* 0x000fe200048070ff */
[----:B------:R0:W-:Y:S01]  /*5000*/  @!P2 STG.E.U8 desc[UR20][R8.64+0x9], R17 ;  /* 0x000009110800a986 */ /* 0x0001e2000c101114 */
[----:B------:R-:W-:-:S02]  /*5010*/  ISETP.LT.OR P2, PT, R31, 0x12, !P1 ;  /* 0x000000121f00780c */ /* 0x000fc40004f41670 */
[----:B------:R-:W-:Y:S01]  /*5020*/  F2FP.SATFINITE.E4M3.F32.PACK_AB_MERGE_C R19, RZ, R20, RZ ;  /* 0x00000014ff13723e */ /* 0x000fe200048070ff */
[----:B------:R-:W-:Y:S01]  /*5030*/  @!P5 STG.E.U8 desc[UR20][R10.64+0x8], R59 ;  /* 0x0000083b0a00d986 */ /* 0x000fe2000c101114 */
[----:B-1----:R-:W-:Y:S02]  /*5040*/  F2FP.SATFINITE.E4M3.F32.PACK_AB_MERGE_C R15, RZ, R60, RZ ;  /* 0x0000003cff0f723e */ /* 0x002fe400048070ff */
[----:B------:R-:W-:-:S03]  /*5050*/  ISETP.LT.OR P5, PT, R31, 0x11, !P0 ;  /* 0x000000111f00780c */ /* 0x000fc600047a1670 */
[----:B------:R1:W-:Y:S01]  /*5060*/  @!P6 STG.E.U8 desc[UR20][R10.64+0x9], R15 ;  /* 0x0000090f0a00e986 */ /* 0x0003e2000c101114 */
[C---:B------:R-:W-:Y:S02]  /*5070*/  ISETP.LT.OR P6, PT, R31.reuse, 0x12, !P0 ;  /* 0x000000121f00780c */ /* 0x040fe400047c1670 */
[----:B0-----:R-:W-:Y:S01]  /*5080*/  F2FP.SATFINITE.E4M3.F32.PACK_AB_MERGE_C R17, RZ, R58, RZ ;  /* 0x0000003aff11723e */ /* 0x001fe200048070ff */
[----:B------:R-:W-:Y:S01]  /*5090*/  @!P3 STG.E.U8 desc[UR20][R8.64+0x10], R57 ;  /* 0x000010390800b986 */ /* 0x000fe2000c101114 */
[C---:B------:R-:W-:Y:S02]  /*50a0*/  ISETP.LT.OR P3, PT, R31.reuse, 0x19, !P0 ;  /* 0x000000191f00780c */ /* 0x040fe40004761670 */
[C---:B------:R-:W-:Y:S01]  /*50b0*/  ISETP.LT.OR P0, PT, R31.reuse, 0x1a, !P0 ;  /* 0x0000001a1f00780c */ /* 0x040fe20004701670 */
[----:B------:R0:W-:Y:S01]  /*50c0*/  @!P2 STG.E.U8 desc[UR20][R8.64+0x11], R17 ;  /* 0x000011110800a986 */ /* 0x0001e2000c101114 */
[C---:B------:R-:W-:Y:S02]  /*50d0*/  ISETP.LT.OR P2, PT, R31.reuse, 0x19, !P1 ;  /* 0x000000191f00780c */ /* 0x040fe40004f41670 */
[----:B------:R-:W-:Y:S01]  /*50e0*/  ISETP.LT.OR P1, PT, R31, 0x1a, !P1 ;  /* 0x0000001a1f00780c */ /* 0x000fe20004f21670 */
[----:B------:R2:W-:Y:S01]  /*50f0*/  @!P5 STG.E.U8 desc[UR20][R10.64+0x10], R23 ;  /* 0x000010170a00d986 */ /* 0x0005e2000c101114 */
[----:B-1----:R-:W-:-:S05]  /*5100*/  F2FP.SATFINITE.E4M3.F32.PACK_AB_MERGE_C R15, RZ, R56, RZ ;  /* 0x00000038ff0f723e */ /* 0x002fca00048070ff */
[----:B------:R2:W-:Y:S01]  /*5110*/  @!P6 STG.E.U8 desc[UR20][R10.64+0x11], R15 ;  /* 0x0000110f0a00e986 */ /* 0x0005e2000c101114 */
[----:B0-----:R-:W-:-:S03]  /*5120*/  F2FP.SATFINITE.E4M3.F32.PACK_AB_MERGE_C R17, RZ, R22, RZ ;  /* 0x00000016ff11723e */ /* 0x001fc600048070ff */
[----:B------:R2:W-:Y:S04]  /*5130*/  @!P2 STG.E.U8 desc[UR20][R8.64+0x18], R21 ;  /* 0x000018150800a986 */ /* 0x0005e8000c101114 */
[----:B------:R2:W-:Y:S04]  /*5140*/  @!P1 STG.E.U8 desc[UR20][R8.64+0x19], R17 ;  /* 0x0000191108009986 */ /* 0x0005e8000c101114 */
[----:B------:R2:W-:Y:S04]  /*5150*/  @!P3 STG.E.U8 desc[UR20][R10.64+0x18], R13 ;  /* 0x0000180d0a00b986 */ /* 0x0005e8000c101114 */
[----:B------:R2:W-:Y:S02]  /*5160*/  @!P0 STG.E.U8 desc[UR20][R10.64+0x19], R19 ;  /* 0x000019130a008986 */ /* 0x0005e4000c101114 */
.L_x_102:
[----:B------:R-:W-:Y:S05]  /*5170*/  BSYNC B0 ;  /* 0x0000000000007941 */ /* 0x000fea0003800000 */
.L_x_36:
[----:B------:R-:W-:Y:S01]  /*5180*/  ULDC UR6, c[0x0][0xc] ;  /* 0x0000030000067ab9 */ /* 0x000fe20000000800 */
[----:B------:R-:W-:Y:S01]  /*5190*/  ULDC UR7, c[0x0][0x10] ;  /* 0x0000040000077ab9 */ /* 0x000fe20000000800 */
[----:B0-2---:R-:W0:Y:S01]  /*51a0*/  LDC R9, c[0x0][0x14] ;  /* 0x00000500ff097b82 */ /* 0x005e220000000800 */
[----:B------:R-:W-:Y:S01]  /*51b0*/  UIMAD.WIDE.U32 UR6, UR6, UR7, URZ ;  /* 0x00000007060672a5 */ /* 0x000fe2000f8e003f */
[----:B-----5:R-:W-:Y:S01]  /*51c0*/  PRMT R8, RZ, 0x7610, R8 ;  /* 0x00007610ff087816 */ /* 0x020fe20000000008 */
[----:B------:R-:W-:Y:S02]  /*51d0*/  IMAD.MOV.U32 R16, RZ, RZ, -0x1 ;  /* 0xffffffffff107424 */ /* 0x000fe400078e00ff */
[----:B------:R-:W-:Y:S02]  /*51e0*/  IMAD.MOV.U32 R75, RZ, RZ, -0x1 ;  /* 0xffffffffff4b7424 */ /* 0x000fe400078e00ff */
[----:B0-----:R-:W-:-:S04]  /*51f0*/  IMAD.WIDE.U32 R4, R9, UR6, R4 ;  /* 0x0000000609047c25 */ /* 0x001fc8000f8e0004 */
[----:B------:R-:W-:Y:S01]  /*5200*/  IMAD R9, R9, UR7, RZ ;  /* 0x0000000709097c24 */ /* 0x000fe2000f8e02ff */
[----:B------:R-:W-:Y:S02]  /*5210*/  ULDC.64 UR6, c[0x0][0x650] ;  /* 0x0001940000067ab9 */ /* 0x000fe40000000a00 */
[----:B------:R-:W-:Y:S01]  /*5220*/  ISETP.GE.U32.AND P0, PT, R4, UR6, PT ;  /* 0x0000000604007c0c */ /* 0x000fe2000bf06070 */
[----:B------:R-:W-:-:S05]  /*5230*/  IMAD.IADD R5, R5, 0x1, R9 ;  /* 0x0000000105057824 */ /* 0x000fca00078e0209 */
[----:B------:R-:W-:-:S13]  /*5240*/  ISETP.GE.U32.AND.EX P0, PT, R5, UR7, PT, P0 ;  /* 0x0000000705007c0c */ /* 0x000fda000bf06100 */
[----:B------:R-:W-:Y:S05]  /*5250*/  @P0 BRA `(.L_x_103) ;  /* 0x0000000400600947 */ /* 0x000fea0003800000 */
[----:B------:R-:W0:Y:S01]  /*5260*/  S2R R22, SR_CTAID.X ;  /* 0x0000000000167919 */ /* 0x000e220000002500 */
[----:B------:R-:W2:Y:S01]  /*5270*/  LDC.64 R16, c[0x0][0x628] ;  /* 0x00018a00ff107b82 */ /* 0x000ea20000000a00 */
[----:B------:R-:W-:Y:S01]  /*5280*/  ULDC UR6, c[0x0][0x150] ;  /* 0x0000540000067ab9 */ /* 0x000fe20000000800 */
[----:B-1-34-:R-:W-:Y:S01]  /*5290*/  IMAD.MOV.U32 R14, RZ, RZ, R4 ;  /* 0x000000ffff0e7224 */ /* 0x01afe200078e0004 */
[----:B------:R-:W1:Y:S01]  /*52a0*/  S2R R24, SR_CTAID.Y ;  /* 0x0000000000187919 */ /* 0x000e620000002600 */
[----:B------:R-:W-:-:S04]  /*52b0*/  IMAD.MOV.U32 R15, RZ, RZ, R5 ;  /* 0x000000ffff0f7224 */ /* 0x000fc800078e0005 */
[----:B------:R-:W3:Y:S08]  /*52c0*/  LDC R25, c[0x0][0x144] ;  /* 0x00005100ff197b82 */ /* 0x000ef00000000800 */
[----:B------:R-:W4:Y:S08]  /*52d0*/  LDC R18, c[0x0][0x630] ;  /* 0x00018c00ff127b82 */ /* 0x000f300000000800 */
[----:B------:R-:W1:Y:S01]  /*52e0*/  LDC.64 R20, c[0x0][0x620] ;  /* 0x00018800ff147b82 */ /* 0x000e620000000a00 */
[----:B--2---:R-:W-:-:S04]  /*52f0*/  ISETP.NE.U32.AND P0, PT, R16, RZ, PT ;  /* 0x000000ff1000720c */ /* 0x004fc80003f05070 */
[----:B------:R-:W-:Y:S02]  /*5300*/  ISETP.NE.AND.EX P0, PT, R17, RZ, PT, P0 ;  /* 0x000000ff1100720c */ /* 0x000fe40003f05300 */
[----:B0-----:R-:W-:-:S05]  /*5310*/  I2FP.F32.U32 R8, R22 ;  /* 0x0000001600087245 */ /* 0x001fca0000201000 */
[----:B------:R-:W-:-:S04]  /*5320*/  FMUL R8, R8, UR6 ;  /* 0x0000000608087c20 */ /* 0x000fc80008400000 */
[----:B------:R0:W2:Y:S02]  /*5330*/  F2I.U32.TRUNC.NTZ R23, R8 ;  /* 0x0000000800177305 */ /* 0x0000a4000020f000 */
[----:B---34-:R-:W-:Y:S05]  /*5340*/  @!P0 BRA `(.L_x_104) ;  /* 0x0000000000288947 */ /* 0x018fea0003800000 */
[----:B------:R-:W3:Y:S02]  /*5350*/  LDC R9, c[0x0][0x634] ;  /* 0x00018d00ff097b82 */ /* 0x000ee40000000800 */
[----:B---3--:R-:W-:-:S05]  /*5360*/  IADD3 R13, P0, R4, R9, RZ ;  /* 0x00000009040d7210 */ /* 0x008fca0007f1e0ff */
[----:B------:R-:W-:-:S04]  /*5370*/  IMAD.X R19, RZ, RZ, R5, P0 ;  /* 0x000000ffff137224 */ /* 0x000fc800000e0605 */
[----:B0-----:R-:W-:-:S04]  /*5380*/  IMAD.WIDE.U32 R8, R19, R16, RZ ;  /* 0x0000001013087225 */ /* 0x001fc800078e00ff */
[----:B------:R-:W-:-:S04]  /*5390*/  IMAD.WIDE.U32 R10, P0, R13, R17, R8 ;  /* 0x000000110d0a7225 */ /* 0x000fc80007800008 */
[----:B------:R-:W-:-:S04]  /*53a0*/  IMAD.WIDE.U32 R8, R13, R16, RZ ;  /* 0x000000100d087225 */ /* 0x000fc800078e00ff */
[----:B------:R-:W-:Y:S01]  /*53b0*/  IMAD.X R15, RZ, RZ, RZ, P0 ;  /* 0x000000ffff0f7224 */ /* 0x000fe200000e06ff */
[----:B------:R-:W-:Y:S01]  /*53c0*/  IADD3 RZ, P0, R9, R10, RZ ;  /* 0x0000000a09ff7210 */ /* 0x000fe20007f1e0ff */
[----:B------:R-:W-:-:S04]  /*53d0*/  IMAD.MOV.U32 R14, RZ, RZ, R11 ;  /* 0x000000ffff0e7224 */ /* 0x000fc800078e000b */
[----:B------:R-:W-:-:S08]  /*53e0*/  IMAD.WIDE.U32.X R14, R19, R17, R14, P0 ;  /* 0x00000011130e7225 */ /* 0x000fd000000e040e */
.L_x_104:
[----:B------:R-:W3:Y:S01]  /*53f0*/  LDC.64 R30, c[0x0][0x640] ;  /* 0x00019000ff1e7b82 */ /* 0x000ee20000000a00 */
[-C--:B------:R-:W-:Y:S01]  /*5400*/  SHF.R.U64 R75, R14, R18.reuse, R15 ;  /* 0x000000120e4b7219 */ /* 0x080fe2000000120f */
[----:B--2---:R-:W-:Y:S01]  /*5410*/  IMAD.MOV R23, RZ, RZ, -R23 ;  /* 0x000000ffff177224 */ /* 0x004fe200078e0a17 */
[----:B0-----:R-:W-:Y:S01]  /*5420*/  SHF.R.U32.HI R8, RZ, R18, R15 ;  /* 0x00000012ff087219 */ /* 0x001fe2000001160f */
[----:B------:R-:W-:Y:S01]  /*5430*/  ULDC UR6, c[0x0][0x154] ;  /* 0x0000550000067ab9 */ /* 0x000fe20000000800 */
[----:B------:R-:W-:Y:S01]  /*5440*/  IADD3 R11, P0, RZ, -R75, RZ ;  /* 0x8000004bff0b7210 */ /* 0x000fe20007f1e0ff */
[----:B------:R-:W-:Y:S02]  /*5450*/  IMAD R23, R25, R23, R22 ;  /* 0x0000001719177224 */ /* 0x000fe400078e0216 */
[----:B------:R-:W0:Y:S01]  /*5460*/  LDC R14, c[0x0][0x618] ;  /* 0x00018600ff0e7b82 */ /* 0x000e220000000800 */
[----:B------:R-:W-:Y:S02]  /*5470*/  IMAD.MOV.U32 R13, RZ, RZ, 0x1 ;  /* 0x00000001ff0d7424 */ /* 0x000fe400078e00ff */
[----:B------:R-:W-:-:S04]  /*5480*/  IMAD.X R9, RZ, RZ, ~R8, P0 ;  /* 0x000000ffff097224 */ /* 0x000fc800000e0e08 */
[-C--:B-1----:R-:W-:Y:S01]  /*5490*/  IMAD R10, R9, R20.reuse, RZ ;  /* 0x00000014090a7224 */ /* 0x082fe200078e02ff */
[----:B------:R-:W1:Y:S01]  /*54a0*/  LDC R26, c[0x0][0x608] ;  /* 0x00018200ff1a7b82 */ /* 0x000e620000000800 */
[----:B------:R-:W-:-:S04]  /*54b0*/  IMAD.WIDE.U32 R8, R11, R20, R4 ;  /* 0x000000140b087225 */ /* 0x000fc800078e0004 */
[----:B------:R-:W-:Y:S01]  /*54c0*/  IMAD R11, R11, R21, R10 ;  /* 0x000000150b0b7224 */ /* 0x000fe200078e020a */
[----:B------:R-:W-:Y:S02]  /*54d0*/  I2FP.F32.U32 R10, R24 ;  /* 0x00000018000a7245 */ /* 0x000fe40000201000 */
[----:B------:R-:W2:Y:S01]  /*54e0*/  LDC R28, c[0x0][0x658] ;  /* 0x00019600ff1c7b82 */ /* 0x000ea20000000800 */
[----:B------:R-:W-:Y:S01]  /*54f0*/  IMAD.IADD R9, R9, 0x1, R11 ;  /* 0x0000000109097824 */ /* 0x000fe200078e020b */
[----:B---3--:R-:W-:Y:S01]  /*5500*/  ISETP.NE.U32.AND P0, PT, R30, RZ, PT ;  /* 0x000000ff1e00720c */ /* 0x008fe20003f05070 */
[----:B------:R-:W-:Y:S01]  /*5510*/  FMUL R10, R10, UR6 ;  /* 0x000000060a0a7c20 */ /* 0x000fe20008400000 */
[----:B------:R-:W-:Y:S02]  /*5520*/  IMAD.MOV.U32 R11, RZ, RZ, -0x1 ;  /* 0xffffffffff0b7424 */ /* 0x000fe400078e00ff */
[----:B------:R-:W-:Y:S01]  /*5530*/  ISETP.NE.AND.EX P0, PT, R31, RZ, PT, P0 ;  /* 0x000000ff1f00720c */ /* 0x000fe20003f05300 */
[----:B------:R3:W4:Y:S01]  /*5540*/  F2I.U32.TRUNC.NTZ R19, R10 ;  /* 0x0000000a00137305 */ /* 0x000722000020f000 */
[----:B------:R-:W3:Y:S01]  /*5550*/  LDC R21, c[0x0][0x148] ;  /* 0x00005200ff157b82 */ /* 0x000ee20000000800 */
[----:B0-----:R-:W-:-:S02]  /*5560*/  SHF.R.U64 R18, R8, R14, R9 ;  /* 0x0000000e08127219 */ /* 0x001fc40000001209 */
[----:B------:R-:W-:-:S05]  /*5570*/  SHF.R.U32.HI R9, RZ, R14, R9 ;  /* 0x0000000eff097219 */ /* 0x000fca0000011609 */
[----:B------:R-:W0:Y:S01]  /*5580*/  LDC R22, c[0x0][0x600] ;  /* 0x00018000ff167b82 */ /* 0x000e220000000800 */
[-CC-:B-1----:R-:W-:Y:S02]  /*5590*/  SHF.R.U64 R16, R18, R26.reuse, R9.reuse ;  /* 0x0000001a12107219 */ /* 0x182fe40000001209 */
[----:B------:R-:W-:-:S05]  /*55a0*/  SHF.R.U32.HI R9, RZ, R26, R9 ;  /* 0x0000001aff097219 */ /* 0x000fca0000011609 */
[----:B------:R-:W1:Y:S01]  /*55b0*/  LDC R27, c[0x0][0x648] ;  /* 0x00019200ff1b7b82 */ /* 0x000e620000000800 */
[-CC-:B--2---:R-:W-:Y:S02]  /*55c0*/  SHF.R.U64 R20, R16, R28.reuse, R9.reuse ;  /* 0x0000001c10147219 */ /* 0x184fe40000001209 */
[-C--:B------:R-:W-:Y:S02]  /*55d0*/  SHF.L.U32 R11, R11, R28.reuse, RZ ;  /* 0x0000001c0b0b7219 */ /* 0x080fe400000006ff */
[-C--:B------:R-:W-:Y:S01]  /*55e0*/  SHF.R.U32.HI R9, RZ, R28.reuse, R9 ;  /* 0x0000001cff097219 */ /* 0x080fe20000011609 */
[----:B------:R-:W-:Y:S01]  /*55f0*/  IMAD.MOV.U32 R8, RZ, RZ, R20 ;  /* 0x000000ffff087224 */ /* 0x000fe200078e0014 */
[----:B------:R-:W-:Y:S01]  /*5600*/  SHF.L.U32 R28, R13, R28, RZ ;  /* 0x0000001c0d1c7219 */ /* 0x000fe200000006ff */
[----:B------:R-:W2:Y:S01]  /*5610*/  LDC R29, c[0x0][0x638] ;  /* 0x00018e00ff1d7b82 */ /* 0x000ea20000000800 */
[----:B------:R-:W-:-:S07]  /*5620*/  LOP3.LUT R25, RZ, R11, RZ, 0x33, !PT ;  /* 0x0000000bff197212 */ /* 0x000fce00078e33ff */
[----:B------:R-:W0:Y:S01]  /*5630*/  LDC R32, c[0x0][0x610] ;  /* 0x00018400ff207b82 */ /* 0x000e220000000800 */
[----:B----4-:R-:W-:Y:S05]  /*5640*/  @!P0 BRA `(.L_x_105) ;  /* 0x0000000000288947 */ /* 0x010fea0003800000 */
[----:B------:R-:W4:Y:S02]  /*5650*/  LDC R13, c[0x0][0x64c] ;  /* 0x00019300ff0d7b82 */ /* 0x000f240000000800 */
[----:B----4-:R-:W-:-:S05]  /*5660*/  IADD3 R13, P0, R20, R13, RZ ;  /* 0x0000000d140d7210 */ /* 0x010fca0007f1e0ff */
[----:B------:R-:W-:-:S04]  /*5670*/  IMAD.X R17, RZ, RZ, R9, P0 ;  /* 0x000000ffff117224 */ /* 0x000fc800000e0609 */
[----:B------:R-:W-:-:S04]  /*5680*/  IMAD.WIDE.U32 R8, R17, R30, RZ ;  /* 0x0000001e11087225 */ /* 0x000fc800078e00ff */
[----:B---3--:R-:W-:-:S04]  /*5690*/  IMAD.WIDE.U32 R10, P0, R13, R31, R8 ;  /* 0x0000001f0d0a7225 */ /* 0x008fc80007800008 */
[----:B------:R-:W-:-:S04]  /*56a0*/  IMAD.WIDE.U32 R8, R13, R30, RZ ;  /* 0x0000001e0d087225 */ /* 0x000fc800078e00ff */
[----:B------:R-:W-:Y:S01]  /*56b0*/  IMAD.X R15, RZ, RZ, RZ, P0 ;  /* 0x000000ffff0f7224 */ /* 0x000fe200000e06ff */
[----:B------:R-:W-:Y:S01]  /*56c0*/  IADD3 RZ, P0, R9, R10, RZ ;  /* 0x0000000a09ff7210 */ /* 0x000fe20007f1e0ff */
[----:B------:R-:W-:-:S04]  /*56d0*/  IMAD.MOV.U32 R14, RZ, RZ, R11 ;  /* 0x000000ffff0e7224 */ /* 0x000fc800078e000b */
[----:B------:R-:W-:-:S08]  /*56e0*/  IMAD.WIDE.U32.X R8, R17, R31, R14, P0 ;  /* 0x0000001f11087225 */ /* 0x000fd000000e040e */
.L_x_105:
[----:B-1----:R-:W-:Y:S01]  /*56f0*/  SHF.R.U64 R8, R8, R27, R9 ;  /* 0x0000001b08087219 */ /* 0x002fe20000001209 */
[----:B0-----:R-:W-:Y:S01]  /*5700*/  VIADD R13, R22, 0xffffffff ;  /* 0xffffffff160d7836 */ /* 0x001fe20000000000 */
[----:B------:R-:W-:Y:S01]  /*5710*/  LOP3.LUT R11, R16, R25, RZ, 0xc0, !PT ;  /* 0x00000019100b7212 */ /* 0x000fe200078ec0ff */
[----:B------:R-:W-:Y:S02]  /*5720*/  IMAD.MOV R19, RZ, RZ, -R19 ;  /* 0x000000ffff137224 */ /* 0x000fe400078e0a13 */
[----:B------:R-:W-:Y:S02]  /*5730*/  IMAD.MOV R9, RZ, RZ, -R8 ;  /* 0x000000ffff097224 */ /* 0x000fe400078e0a08 */
[----:B------:R-:W-:Y:S01]  /*5740*/  IMAD R30, R28, R8, R11 ;  /* 0x000000081c1e7224 */ /* 0x000fe200078e020b */
[----:B------:R-:W-:Y:S01]  /*5750*/  LOP3.LUT R11, R18, R13, RZ, 0xc0, !PT ;  /* 0x0000000d120b7212 */ /* 0x000fe200078ec0ff */
[----:B---3--:R-:W-:Y:S02]  /*5760*/  @P4 IMAD R23, R21, R19, R24 ;  /* 0x0000001315174224 */ /* 0x008fe400078e0218 */
[----:B--2---:R-:W-:-:S02]  /*5770*/  IMAD R8, R9, R29, R20 ;  /* 0x0000001d09087224 */ /* 0x004fc400078e0214 */
[----:B------:R-:W-:Y:S02]  /*5780*/  IMAD R30, R30, R32, R23 ;  /* 0x000000201e1e7224 */ /* 0x000fe400078e0217 */
[----:B------:R-:W-:Y:S02]  /*5790*/  IMAD R9, R8, R22, R11 ;  /* 0x0000001608097224 */ /* 0x000fe400078e020b */
[----:B------:R-:W-:-:S03]  /*57a0*/  IMAD.MOV.U32 R10, RZ, RZ, 0x1 ;  /* 0x00000001ff0a7424 */ /* 0x000fc600078e00ff */
[----:B------:R-:W-:Y:S02]  /*57b0*/  SEL R16, R9, R30, !P4 ;  /* 0x0000001e09107207 */ /* 0x000fe40006000000 */
[----:B------:R-:W-:Y:S02]  /*57c0*/  PRMT R8, R10, 0x7610, R8 ;  /* 0x000076100a087816 */ /* 0x000fe40000000008 */
[----:B------:R-:W-:-:S07]  /*57d0*/  SEL R30, R30, R9, !P4 ;  /* 0x000000091e1e7207 */ /* 0x000fce0006000000 */
.L_x_103:
[----:B------:R-:W-:Y:S01]  /*57e0*/  UIADD3 UR5, UR9, UR5, URZ ;  /* 0x0000000509057290 */ /* 0x000fe2000fffe03f */
[----:B------:R-:W-:Y:S01]  /*57f0*/  LOP3.LUT P0, RZ, R8, 0xff, RZ, 0xc0, !PT ;  /* 0x000000ff08ff7812 */ /* 0x000fe2000780c0ff */
[----:B-1-34-:R-:W-:Y:S02]  /*5800*/  IMAD.MOV.U32 R15, RZ, RZ, R30 ;  /* 0x000000ffff0f7224 */ /* 0x01afe400078e001e */
[----:B------:R-:W-:Y:S02]  /*5810*/  USHF.R.U32.HI UR6, URZ, 0x3, UR5 ;  /* 0x000000033f067899 */ /* 0x000fe40008011605 */
[----:B------:R-:W-:Y:S02]  /*5820*/  UISETP.GT.U32.AND UP1, UPT, UR5, 0x7, UPT ;  /* 0x000000070500788c */ /* 0x000fe4000bf24070 */
[----:B------:R-:W-:Y:S02]  /*5830*/  ULOP3.LUT UR6, UR6, 0x1, URZ, 0xc0, !UPT ;  /* 0x0000000106067892 */ /* 0x000fe4000f8ec03f */
[----:B------:R-:W-:-:S02]  /*5840*/  UISETP.LT.U32.AND UP1, UPT, UR9, 0x8, UP1 ;  /* 0x000000080900788c */ /* 0x000fc40008f21070 */
[----:B------:R-:W-:Y:S02]  /*5850*/  UISETP.NE.U32.AND UP0, UPT, UR6, 0x1, UPT ;  /* 0x000000010600788c */ /* 0x000fe4000bf05070 */
[----:B------:R-:W-:Y:S02]  /*5860*/  USEL UR7, URZ, 0x1, !UP1 ;  /* 0x000000013f077887 */ /* 0x000fe4000c800000 */
[----:B------:R-:W-:Y:S02]  /*5870*/  UISETP.GT.U32.AND UP0, UPT, UR9, 0x7, !UP0 ;  /* 0x000000070900788c */ /* 0x000fe4000c704070 */
[----:B------:R-:W-:Y:S02]  /*5880*/  ULOP3.LUT UR5, UR5, 0x7, URZ, 0xc0, !UPT ;  /* 0x0000000705057892 */ /* 0x000fe4000f8ec03f */
[----:B------:R-:W-:-:S04]  /*5890*/  USEL UR6, URZ, 0x1, !UP0 ;  /* 0x000000013f067887 */ /* 0x000fc8000c000000 */
[----:B------:R-:W-:Y:S01]  /*58a0*/  ULOP3.LUT UR4, UR6, UR4, UR7, 0x96, !UPT ;  /* 0x0000000406047292 */ /* 0x000fe2000f8e9607 */
[----:B------:R-:W-:Y:S11]  /*58b0*/  @P0 BRA `(.L_x_106) ;  /* 0xffffffb8006c0947 */ /* 0x000ff6000383ffff */
[----:B------:R-:W-:Y:S05]  /*58c0*/  EXIT ;  /* 0x000000000000794d */ /* 0x000fea0003800000 */
.L_x_8:
[----:B0-----:R-:W-:Y:S01]  /*58d0*/  ULDC.64 UR4, c[0x0][0x650] ;  /* 0x0001940000047ab9 */ /* 0x001fe20000000a00 */
        /* <DEDUP_REMOVED lines=25> */
.L_x_108:
[----:B------:R-:W0:Y:S01]  /*5a70*/  LDC.64 R28, c[0x0][0x640] ;  /* 0x00019000ff1c7b82 */ /* 0x000e220000000a00 */
[-CC-:B------:R-:W-:Y:S01]  /*5a80*/  SHF.R.U64 R21, R16, R6.reuse, R17.reuse ;  /* 0x0000000610157219 */ /* 0x180fe20000001211 */
[----:B------:R-:W-:Y:S01]  /*5a90*/  IMAD.MOV.U32 R31, RZ, RZ, 0x1 ;  /* 0x00000001ff1f7424 */ /* 0x000fe200078e00ff */
[----:B------:R-:W-:Y:S02]  /*5aa0*/  SHF.R.U32.HI R3, RZ, R6, R17 ;  /* 0x00000006ff037219 */ /* 0x000fe40000011611 */
[----:B------:R-:W-:-:S03]  /*5ab0*/  IADD3 R15, P0, RZ, -R21, RZ ;  /* 0x80000015ff0f7210 */ /* 0x000fc60007f1e0ff */
[----:B------:R-:W1:Y:S02]  /*5ac0*/  LDC R14, c[0x0][0x618] ;  /* 0x00018600ff0e7b82 */ /* 0x000e640000000800 */
[----:B------:R-:W-:Y:S02]  /*5ad0*/  IMAD.X R3, RZ, RZ, ~R3, P0 ;  /* 0x000000ffff037224 */ /* 0x000fe400000e0e03 */
[----:B------:R-:W-:-:S04]  /*5ae0*/  IMAD.WIDE.U32 R12, R15, R22, R4 ;  /* 0x000000160f0c7225 */ /* 0x000fc800078e0004 */
[----:B------:R-:W2:Y:S01]  /*5af0*/  LDC R16, c[0x0][0x608] ;  /* 0x00018200ff107b82 */ /* 0x000ea20000000800 */
[----:B------:R-:W-:-:S04]  /*5b00*/  IMAD R6, R3, R22, RZ ;  /* 0x0000001603067224 */ /* 0x000fc800078e02ff */
[----:B------:R-:W-:-:S03]  /*5b10*/  IMAD R3, R15, R23, R6 ;  /* 0x000000170f037224 */ /* 0x000fc600078e0206 */
[----:B------:R-:W3:Y:S01]  /*5b20*/  LDC R26, c[0x0][0x658] ;  /* 0x00019600ff1a7b82 */ /* 0x000ee20000000800 */
[----:B------:R-:W-:Y:S01]  /*5b30*/  IMAD.IADD R3, R13, 0x1, R3 ;  /* 0x000000010d037824 */ /* 0x000fe200078e0203 */
[----:B0-----:R-:W-:Y:S01]  /*5b40*/  ISETP.NE.U32.AND P0, PT, R28, RZ, PT ;  /* 0x000000ff1c00720c */ /* 0x001fe20003f05070 */
[----:B------:R-:W-:-:S03]  /*5b50*/  IMAD.MOV.U32 R13, RZ, RZ, -0x1 ;  /* 0xffffffffff0d7424 */ /* 0x000fc600078e00ff */
        /* <DEDUP_REMOVED lines=25> */
.L_x_109:
[----:B-1----:R-:W-:Y:S01]  /*5cf0*/  SHF.R.U64 R6, R12, R25, R13 ;  /* 0x000000190c067219 */ /* 0x002fe2000000120d */
[----:B0-----:R-:W-:Y:S01]  /*5d00*/  VIADD R13, R24, 0xffffffff ;  /* 0xffffffff180d7836 */ /* 0x001fe20000000000 */
[----:B------:R-:W-:Y:S01]  /*5d10*/  SHF.L.U32 R9, R31, R26, RZ ;  /* 0x0000001a1f097219 */ /* 0x000fe200000006ff */
[----:B------:R-:W-:Y:S01]  /*5d20*/  @P4 IMAD R10, R11, R20, R8 ;  /* 0x000000140b0a4224 */ /* 0x000fe200078e0208 */
[----:B------:R-:W-:Y:S01]  /*5d30*/  LOP3.LUT R3, R22, R33, RZ, 0xc0, !PT ;  /* 0x0000002116037212 */ /* 0x000fe200078ec0ff */
[----:B------:R-:W-:Y:S01]  /*5d40*/  IMAD.MOV R12, RZ, RZ, -R6 ;  /* 0x000000ffff0c7224 */ /* 0x000fe200078e0a06 */
[----:B------:R-:W-:Y:S01]  /*5d50*/  LOP3.LUT R18, R18, R13, RZ, 0xc0, !PT ;  /* 0x0000000d12127212 */ /* 0x000fe200078ec0ff */
[----:B------:R-:W-:Y:S02]  /*5d60*/  IMAD.MOV.U32 R16, RZ, RZ, R21 ;  /* 0x000000ffff107224 */ /* 0x000fe400078e0015 */
[----:B------:R-:W-:Y:S02]  /*5d70*/  IMAD R9, R9, R6, R3 ;  /* 0x0000000609097224 */ /* 0x000fe400078e0203 */
[----:B--2---:R-:W-:-:S02]  /*5d80*/  IMAD R3, R12, R27, R23 ;  /* 0x0000001b0c037224 */ /* 0x004fc400078e0217 */
[----:B---3--:R-:W-:Y:S02]  /*5d90*/  IMAD R10, R9, R30, R10 ;  /* 0x0000001e090a7224 */ /* 0x008fe400078e020a */
[----:B------:R-:W-:Y:S02]  /*5da0*/  IMAD.MOV.U32 R6, RZ, RZ, 0x1 ;  /* 0x00000001ff067424 */ /* 0x000fe400078e00ff */
[----:B------:R-:W-:-:S03]  /*5db0*/  IMAD R9, R3, R24, R18 ;  /* 0x0000001803097224 */ /* 0x000fc600078e0212 */
[----:B------:R-:W-:Y:S02]  /*5dc0*/  PRMT R3, R6, 0x7610, R3 ;  /* 0x0000761006037816 */ /* 0x000fe40000000003 */
[----:B------:R-:W-:Y:S02]  /*5dd0*/  SEL R6, R9, R10, !P4 ;  /* 0x0000000a09067207 */ /* 0x000fe40006000000 */
[----:B------:R-:W-:-:S07]  /*5de0*/  SEL R18, R10, R9, !P4 ;  /* 0x000000090a127207 */ /* 0x000fce0006000000 */
.L_x_107:
[----:B------:R-:W-:-:S08]  /*5df0*/  NOP ;  /* 0x0000000000007918 */ /* 0x000fd00000000000 */
[----:B------:R-:W0:-:S00]  /*5e00*/  USETMAXREG.DEALLOC.CTAPOOL 0x28 ;  /* 0x00000028000079c8 */ /* 0x000e0000080e0500 */
[----:B0-----:R-:W-:-:S13]  /*5e10*/  ISETP.NE.AND P0, PT, R7, RZ, PT ;  /* 0x000000ff0700720c */ /* 0x001fda0003f05270 */
[----:B------:R-:W-:Y:S05]  /*5e20*/  @P0 EXIT ;  /* 0x000000000000094d */ /* 0x000fea0003800000 */
[----:B------:R-:W-:Y:S01]  /*5e30*/  LOP3.LUT P0, RZ, R3, 0xff, RZ, 0xc0, !PT ;  /* 0x000000ff03ff7812 */ /* 0x000fe2000780c0ff */
[----:B------:R-:W-:Y:S02]  /*5e40*/  IMAD.MOV.U32 R15, RZ, RZ, 0x1 ;  /* 0x00000001ff0f7424 */ /* 0x000fe400078e00ff */
[----:B------:R-:W-:-:S10]  /*5e50*/  IMAD.MOV.U32 R14, RZ, RZ, RZ ;  /* 0x000000ffff0e7224 */ /* 0x000fd400078e00ff */
[----:B------:R-:W-:Y:S05]  /*5e60*/  @!P0 BRA `(.L_x_110) ;  /* 0x0000000c00408947 */ /* 0x000fea0003800000 */
[----:B------:R-:W0:Y:S01]  /*5e70*/  LDC R3, c[0x0][0x28c] ;  /* 0x0000a300ff037b82 */ /* 0x000e220000000800 */
[----:B------:R-:W1:Y:S01]  /*5e80*/  S2R R10, SR_CgaCtaId ;  /* 0x00000000000a7919 */ /* 0x000e620000008800 */
[----:B------:R-:W-:Y:S01]  /*5e90*/  ULDC UR5, c[0x0][0x658] ;  /* 0x0001960000057ab9 */ /* 0x000fe20000000800 */
[----:B------:R-:W-:Y:S01]  /*5ea0*/  UMOV UR7, 0xffffffff ;  /* 0xffffffff00077882 */ /* 0x000fe20000000000 */
[----:B------:R-:W-:Y:S01]  /*5eb0*/  ULDC UR6, c[0x0][0xc] ;  /* 0x0000030000067ab9 */ /* 0x000fe20000000800 */
[----:B------:R-:W-:Y:S01]  /*5ec0*/  USHF.L.U32 UR8, UR7, UR5, URZ ;  /* 0x0000000507087299 */ /* 0x000fe2000800063f */
[----:B------:R-:W-:Y:S01]  /*5ed0*/  BSSY B0, `(.L_x_110) ;  /* 0x00000c9000007945 */ /* 0x000fe20003800000 */
[----:B------:R-:W-:Y:S01]  /*5ee0*/  UMOV UR9, 0x1 ;  /* 0x0000000100097882 */ /* 0x000fe20000000000 */
[----:B------:R-:W-:Y:S01]  /*5ef0*/  ULDC UR7, c[0x0][0x10] ;  /* 0x0000040000077ab9 */ /* 0x000fe20000000800 */
[----:B------:R-:W-:Y:S01]  /*5f00*/  USHF.L.U32 UR18, UR9, UR5, URZ ;  /* 0x0000000509127299 */ /* 0x000fe2000800063f */
[----:B------:R-:W-:Y:S01]  /*5f10*/  IMAD.MOV.U32 R12, RZ, RZ, 0x1 ;  /* 0x00000001ff0c7424 */ /* 0x000fe200078e00ff */
[----:B------:R-:W-:Y:S01]  /*5f20*/  UIMAD.WIDE.U32 UR6, UR6, UR7, URZ ;  /* 0x00000007060672a5 */ /* 0x000fe2000f8e003f */
[----:B------:R-:W-:Y:S01]  /*5f30*/  LOP3.LUT R17, R2, 0x2, RZ, 0xfc, !PT ;  /* 0x0000000202117812 */ /* 0x000fe200078efcff */
[----:B------:R-:W-:Y:S01]  /*5f40*/  ULDC UR5, c[0x0][0x14] ;  /* 0x0000050000057ab9 */ /* 0x000fe20000000800 */
[----:B------:R-:W-:Y:S01]  /*5f50*/  IMAD.MOV.U32 R15, RZ, RZ, 0x1 ;  /* 0x00000001ff0f7424 */ /* 0x000fe200078e00ff */
[----:B------:R-:W-:Y:S01]  /*5f60*/  UIMAD.WIDE.U32 UR20, UR6, UR5, URZ ;  /* 0x00000005061472a5 */ /* 0x000fe2000f8e003f */
[----:B------:R-:W-:Y:S01]  /*5f70*/  IMAD.MOV.U32 R14, RZ, RZ, RZ ;  /* 0x000000ffff0e7224 */ /* 0x000fe200078e00ff */
[----:B------:R-:W-:Y:S01]  /*5f80*/  UIMAD UR13, UR7, UR5, URZ ;  /* 0x00000005070d72a4 */ /* 0x000fe2000f8e023f */
[----:B------:R-:W-:Y:S01]  /*5f90*/  ULDC UR4, c[0x0][0x600] ;  /* 0x0001800000047ab9 */ /* 0x000fe20000000800 */
[----:B------:R-:W-:-:S02]  /*5fa0*/  ULOP3.LUT UR17, URZ, UR8, URZ, 0x33, !UPT ;  /* 0x000000083f117292 */ /* 0x000fc4000f8e333f */
[----:B------:R-:W-:Y:S01]  /*5fb0*/  UIADD3 UR4, UR4, -0x1, URZ ;  /* 0xffffffff04047890 */ /* 0x000fe2000fffe03f */
[----:B0-----:R-:W-:Y:S01]  /*5fc0*/  VIADD R3, R3, 0x7f ;  /* 0x0000007f03037836 */ /* 0x001fe20000000000 */
[----:B------:R-:W-:Y:S01]  /*5fd0*/  UIADD3 UR13, UR21, UR13, URZ ;  /* 0x0000000d150d7290 */ /* 0x000fe2000fffe03f */
[----:B------:R-:W-:-:S03]  /*5fe0*/  ULDC.64 UR22, c[0x0][0x198] ;  /* 0x0000660000167ab9 */ /* 0x000fc60000000a00 */
[----:B------:R-:W-:-:S04]  /*5ff0*/  SHF.R.S32.HI R8, RZ, 0x1f, R3 ;  /* 0x0000001fff087819 */ /* 0x000fc80000011403 */
[----:B------:R-:W-:Y:S01]  /*6000*/  LEA.HI R8, R8, R3, RZ, 0x7 ;  /* 0x0000000308087211 */ /* 0x000fe200078f38ff */
[C---:B-1----:R-:W-:Y:S02]  /*6010*/  IMAD.SHL.U32 R11, R10.reuse, 0x10, RZ ;  /* 0x000000100a0b7824 */ /* 0x042fe400078e00ff */
[----:B------:R-:W-:Y:S01]  /*6020*/  IMAD.SHL.U32 R10, R10, 0x800, RZ ;  /* 0x000008000a0a7824 */ /* 0x000fe200078e00ff */
[----:B------:R-:W-:Y:S02]  /*6030*/  SHF.R.S32.HI R13, RZ, 0x7, R8 ;  /* 0x00000007ff0d7819 */ /* 0x000fe40000011408 */
[----:B------:R-:W-:Y:S02]  /*6040*/  LOP3.LUT R11, R11, 0x10, RZ, 0xc0, !PT ;  /* 0x000000100b0b7812 */ /* 0x000fe400078ec0ff */
[----:B------:R-:W-:Y:S01]  /*6050*/  LOP3.LUT R10, R10, 0x800, RZ, 0xc0, !PT ;  /* 0x000008000a0a7812 */ /* 0x000fe200078ec0ff */
[----:B------:R-:W-:-:S07]  /*6060*/  VIADD R3, R13, 0x1 ;  /* 0x000000010d037836 */ /* 0x000fce0000000000 */
.L_x_121:
[----:B------:R-:W-:-:S03]  /*6070*/  UMOV UR5, 0xffffffff ;  /* 0xffffffff00057882 */ /* 0x000fc60000000000 */
[----:B------:R-:W-:Y:S05]  /*6080*/  BRA.DIV UR5, `(.L_x_111) ;  /* 0x0000001205387947 */ /* 0x000fea000b800000 */
[----:B------:R-:W-:-:S13]  /*6090*/  ELECT P0, URZ, PT ;  /* 0x00000000003f782f */ /* 0x000fda0003800000 */
.L_x_136:
[----:B------:R-:W0:Y:S01]  /*60a0*/  LDC R7, c[0x0][0x28c] ;  /* 0x0000a300ff077b82 */ /* 0x000e220000000800 */
[----:B------:R-:W-:Y:S01]  /*60b0*/  BSSY B1, `(.L_x_112) ;  /* 0x0000038000017945 */ /* 0x000fe20003800000 */
[----:B0-----:R-:W-:-:S13]  /*60c0*/  ISETP.LT.OR P0, PT, R7, 0x1, !P0 ;  /* 0x000000010700780c */ /* 0x001fda0004701670 */
[----:B------:R-:W-:Y:S05]  /*60d0*/  @P0 BRA `(.L_x_113) ;  /* 0x0000000000d40947 */ /* 0x000fea0003800000 */
[----:B------:R-:W-:Y:S02]  /*60e0*/  IMAD R19, R6, 0x20, R11 ;  /* 0x0000002006137824 */ /* 0x000fe400078e020b */
[----:B------:R-:W-:Y:S02]  /*60f0*/  IMAD R20, R18, 0xc0, RZ ;  /* 0x000000c012147824 */ /* 0x000fe400078e02ff */
[----:B------:R-:W-:Y:S02]  /*6100*/  IMAD.MOV.U32 R23, RZ, RZ, RZ ;  /* 0x000000ffff177224 */ /* 0x000fe400078e00ff */
[----:B------:R-:W-:Y:S02]  /*6110*/  IMAD.MOV.U32 R6, RZ, RZ, R3 ;  /* 0x000000ffff067224 */ /* 0x000fe400078e0003 */
[----:B------:R-:W-:Y:S02]  /*6120*/  IMAD.MOV.U32 R7, RZ, RZ, R15 ;  /* 0x000000ffff077224 */ /* 0x000fe400078e000f */
[----:B------:R-:W-:-:S07]  /*6130*/  IMAD.MOV.U32 R9, RZ, RZ, R14 ;  /* 0x000000ffff097224 */ /* 0x000fce00078e000e */
.L_x_116:
[----:B------:R-:W0:Y:S01]  /*6140*/  S2R R21, SR_CgaCtaId ;  /* 0x0000000000157919 */ /* 0x000e220000008800 */
[----:B------:R-:W-:Y:S02]  /*6150*/  MOV R8, 0x400 ;  /* 0x0000040000087802 */ /* 0x000fe40000000f00 */
[----:B------:R-:W-:-:S13]  /*6160*/  LOP3.LUT P1, RZ, R0, 0x7f, RZ, 0xc0, !PT ;  /* 0x0000007f00ff7812 */ /* 0x000fda000782c0ff */
[----:B------:R-:W1:Y:S01]  /*6170*/  @!P1 LDC R18, c[0x0][0x500] ;  /* 0x00014000ff129b82 */ /* 0x000e620000000800 */
[----:B0-----:R-:W-:Y:S02]  /*6180*/  LEA R22, R21, R8, 0x18 ;  /* 0x0000000815167211 */ /* 0x001fe400078ec0ff */
[----:B------:R-:W-:-:S03]  /*6190*/  SHF.L.U32 R8, R7, 0x1f, RZ ;  /* 0x0000001f07087819 */ /* 0x000fc600000006ff */
[----:B------:R-:W-:-:S04]  /*61a0*/  IMAD R21, R9, 0x8, R22 ;  /* 0x0000000809157824 */ /* 0x000fc800078e0216 */
[----:B------:R-:W0:Y:S02]  /*61b0*/  SYNCS.PHASECHK.TRANS64.TRYWAIT P0, [R21+URZ+0x40], R8 ;  /* 0x00004008150075a7 */ /* 0x000e24000800017f */
[----:B01----:R-:W-:Y:S05]  /*61c0*/  @!P0 BRA `(.L_x_114) ;  /* 0x0000001000088947 */ /* 0x003fea0003800000 */
.L_x_137:
[----:B0-----:R-:W-:Y:S01]  /*61d0*/  PRMT R8, R17, 0x9910, RZ ;  /* 0x0000991011087816 */ /* 0x001fe200000000ff */
[----:B------:R0:W-:Y:S03]  /*61e0*/  @!P1 SYNCS.ARRIVE.TRANS64 RZ, [R21+URZ], R18 ;  /* 0x0000001215ff99a7 */ /* 0x0001e6000800003f */
[----:B------:R-:W-:-:S13]  /*61f0*/  ISETP.NE.AND P0, PT, R8, 0x2, PT ;  /* 0x000000020800780c */ /* 0x000fda0003f05270 */
[----:B0-----:R-:W-:Y:S05]  /*6200*/  @P0 BRA `(.L_x_115) ;  /* 0x0000000000040947 */ /* 0x001fea0003800000 */
[----:B------:R-:W-:Y:S01]  /*6210*/  BPT.TRAP 0x1 ;  /* 0x000000040000795c */ /* 0x000fe20000300000 */
.L_x_115:
[----:B------:R-:W-:Y:S01]  /*6220*/  IMAD R8, R9, 0x6000, R22 ;  /* 0x0000600009087824 */ /* 0x000fe200078e0216 */
[----:B------:R-:W-:Y:S01]  /*6230*/  R2UR UR16, R22 ;  /* 0x00000000161072ca */ /* 0x000fe200000e0000 */
[----:B------:R-:W-:Y:S01]  /*6240*/  VIADD R6, R6, 0xffffffff ;  /* 0xffffffff06067836 */ /* 0x000fe20000000000 */
[----:B------:R-:W-:Y:S01]  /*6250*/  R2UR UR9, R21 ;  /* 0x00000000150972ca */ /* 0x000fe200000e0000 */
[----:B------:R-:W-:Y:S01]  /*6260*/  UIADD3 UR6, UP0, UR22, 0xf0, URZ ;  /* 0x000000f016067890 */ /* 0x000fe2000ff1e03f */
[----:B------:R-:W-:Y:S01]  /*6270*/  R2UR UR5, R8 ;  /* 0x00000000080572ca */ /* 0x000fe200000e0000 */
[----:B------:R-:W-:Y:S01]  /*6280*/  IMAD R8, R9, 0x1000, R10 ;  /* 0x0000100009087824 */ /* 0x000fe200078e020a */
[----:B------:R-:W-:Y:S01]  /*6290*/  R2UR UR11, R20 ;  /* 0x00000000140b72ca */ /* 0x000fe200000e0000 */
[----:B------:R-:W-:Y:S01]  /*62a0*/  UIADD3 UR24, UP1, UR22, 0x1f0, URZ ;  /* 0x000001f016187890 */ /* 0x000fe2000ff3e03f */
[----:B------:R-:W-:Y:S01]  /*62b0*/  R2UR UR10, R23 ;  /* 0x00000000170a72ca */ /* 0x000fe200000e0000 */
[----:B------:R-:W-:Y:S01]  /*62c0*/  UIADD3.X UR7, URZ, UR23, URZ, UP0, !UPT ;  /* 0x000000173f077290 */ /* 0x000fe200087fe43f */
[----:B------:R-:W-:Y:S01]  /*62d0*/  R2UR UR8, R8 ;  /* 0x00000000080872ca */ /* 0x000fe200000e0000 */
[----:B------:R-:W-:Y:S01]  /*62e0*/  VIADD R9, R9, 0x1 ;  /* 0x0000000109097836 */ /* 0x000fe20000000000 */
[----:B------:R-:W-:Y:S01]  /*62f0*/  R2UR UR12, R16 ;  /* 0x00000000100c72ca */ /* 0x000fe200000e0000 */
[----:B------:R-:W-:Y:S01]  /*6300*/  UIADD3.X UR25, URZ, UR23, URZ, UP1, !UPT ;  /* 0x000000173f197290 */ /* 0x000fe20008ffe43f */
[----:B------:R-:W-:Y:S01]  /*6310*/  R2UR UR19, R19 ;  /* 0x00000000131372ca */ /* 0x000fe200000e0000 */
[----:B------:R-:W-:Y:S01]  /*6320*/  UMOV UR14, 0x0 ;  /* 0x00000000000e7882 */ /* 0x000fe20000000000 */
[----:B------:R-:W-:Y:S01]  /*6330*/  ISETP.GT.AND P1, PT, R6, 0x1, PT ;  /* 0x000000010600780c */ /* 0x000fe20003f24270 */
[----:B------:R-:W-:Y:S01]  /*6340*/  UIADD3 UR5, UR5, 0x180, URZ ;  /* 0x0000018005057890 */ /* 0x000fe2000fffe03f */
[----:B------:R-:W-:Y:S01]  /*6350*/  ISETP.NE.AND P0, PT, R9, 0x8, PT ;  /* 0x000000080900780c */ /* 0x000fe20003f05270 */
[----:B------:R-:W-:Y:S01]  /*6360*/  UMOV UR15, 0x10000000 ;  /* 0x10000000000f7882 */ /* 0x000fe20000000000 */
[----:B------:R-:W-:Y:S01]  /*6370*/  UMOV UR26, 0x30000 ;  /* 0x00030000001a7882 */ /* 0x000fe20000000000 */
[----:B------:R-:W-:Y:S01]  /*6380*/  VIADD R23, R23, 0x80 ;  /* 0x0000008017177836 */ /* 0x000fe20000000000 */
[----:B------:R-:W-:Y:S01]  /*6390*/  SEL R8, RZ, 0x1, P0 ;  /* 0x00000001ff087807 */ /* 0x000fe20000000000 */
[----:B------:R-:W-:Y:S01]  /*63a0*/  UIADD3 UR16, UR16, 0x30180, UR8 ;  /* 0x0003018010107890 */ /* 0x000fe2000fffe008 */
[----:B------:R-:W-:-:S02]  /*63b0*/  SEL R9, R9, RZ, P0 ;  /* 0x000000ff09097207 */ /* 0x000fc40000000000 */
[----:B------:R-:W-:Y:S01]  /*63c0*/  UMOV UR8, UR5 ;  /* 0x0000000500087c82 */ /* 0x000fe20008000000 */
[----:B------:R-:W-:Y:S01]  /*63d0*/  LOP3.LUT R7, R7, R8, RZ, 0x3c, !PT ;  /* 0x0000000807077212 */ /* 0x000fe200078e3cff */
[----:B------:R0:W-:Y:S02]  /*63e0*/  UTMALDG.3D [UR8], [UR6], desc[UR14] ;  /* 0x00000e08060075b4 */ /* 0x0001e40008011000 */
[----:B0-----:R-:W-:Y:S01]  /*63f0*/  UMOV UR11, UR19 ;  /* 0x00000013000b7c82 */ /* 0x001fe20008000000 */
[----:B------:R-:W-:Y:S02]  /*6400*/  UMOV UR8, UR16 ;  /* 0x0000001000087c82 */ /* 0x000fe40008000000 */
[----:B------:R0:W-:Y:S02]  /*6410*/  UTMALDG.3D.MULTICAST [UR8], [UR24], UR26, desc[UR14] ;  /* 0x00000e08180073b4 */ /* 0x0001e4000801181a */
[----:B0-----:R-:W-:Y:S05]  /*6420*/  @P1 BRA `(.L_x_116) ;  /* 0xfffffffc00441947 */ /* 0x001fea000383ffff */
.L_x_113:
[----:B------:R-:W-:Y:S05]  /*6430*/  BSYNC B1 ;  /* 0x0000000000017941 */ /* 0x000fea0003800000 */
.L_x_112:
[----:B------:R-:W-:Y:S01]  /*6440*/  LOP3.LUT P1, RZ, R12, 0xff, RZ, 0xc0, !PT ;  /* 0x000000ff0cff7812 */ /* 0x000fe2000782c0ff */
[----:B------:R-:W-:Y:S01]  /*6450*/  IMAD.IADD R14, R13, 0x1, R14 ;  /* 0x000000010d0e7824 */ /* 0x000fe200078e020e */
[----:B------:R-:W-:Y:S01]  /*6460*/  IADD3 R4, P2, R4, UR20, RZ ;  /* 0x0000001404047c10 */ /* 0x000fe2000ff5e0ff */
[----:B------:R-:W-:Y:S01]  /*6470*/  ULDC.64 UR6, c[0x0][0x650] ;  /* 0x0001940000067ab9 */ /* 0x000fe20000000a00 */
[----:B------:R-:W-:Y:S01]  /*6480*/  BSSY B1, `(.L_x_117) ;  /* 0x000006b000017945 */ /* 0x000fe20003800000 */
[----:B------:R-:W-:Y:S01]  /*6490*/  IMAD.MOV.U32 R18, RZ, RZ, -0x1 ;  /* 0xffffffffff127424 */ /* 0x000fe200078e00ff */
[----:B------:R-:W-:Y:S01]  /*64a0*/  SHF.R.U32.HI R6, RZ, 0x3, R14 ;  /* 0x00000003ff067819 */ /* 0x000fe2000001160e */
[----:B------:R-:W-:Y:S01]  /*64b0*/  IMAD.MOV.U32 R16, RZ, RZ, -0x1 ;  /* 0xffffffffff107424 */ /* 0x000fe200078e00ff */
[----:B------:R-:W-:Y:S02]  /*64c0*/  ISETP.GT.U32.AND P0, PT, R14, 0x7, PT ;  /* 0x000000070e00780c */ /* 0x000fe40003f04070 */
[----:B------:R-:W-:-:S02]  /*64d0*/  LOP3.LUT R6, R6, 0x1, RZ, 0xc0, !PT ;  /* 0x0000000106067812 */ /* 0x000fc400078ec0ff */
[----:B------:R-:W-:Y:S01]  /*64e0*/  ISETP.LT.U32.AND P0, PT, R13, 0x8, P0 ;  /* 0x000000080d00780c */ /* 0x000fe20000701070 */
[----:B------:R-:W0:Y:S01]  /*64f0*/  @P1 S2R R8, SR_CgaCtaId ;  /* 0x0000000000081919 */ /* 0x000e220000008800 */
[----:B------:R-:W-:Y:S02]  /*6500*/  @P1 MOV R7, 0x400 ;  /* 0x0000040000071802 */ /* 0x000fe40000000f00 */
[----:B------:R-:W-:Y:S02]  /*6510*/  IADD3.X R5, R5, UR13, RZ, P2, !PT ;  /* 0x0000000d05057c10 */ /* 0x000fe400097fe4ff */
[----:B------:R-:W-:Y:S02]  /*6520*/  ISETP.GE.U32.AND P2, PT, R4, UR6, PT ;  /* 0x0000000604007c0c */ /* 0x000fe4000bf46070 */
[----:B------:R-:W-:Y:S02]  /*6530*/  LOP3.LUT R14, R14, 0x7, RZ, 0xc0, !PT ;  /* 0x000000070e0e7812 */ /* 0x000fe400078ec0ff */
[----:B------:R-:W-:-:S02]  /*6540*/  PRMT R12, RZ, 0x7610, R12 ;  /* 0x00007610ff0c7816 */ /* 0x000fc4000000000c */
[----:B0-----:R-:W-:-:S04]  /*6550*/  @P1 LEA R7, R8, R7, 0x18 ;  /* 0x0000000708071211 */ /* 0x001fc800078ec0ff */
[----:B------:R0:W-:Y:S01]  /*6560*/  @P1 SYNCS.ARRIVE.TRANS64.A1T0 RZ, [R7+URZ+0x98], RZ ;  /* 0x000098ff07ff19a7 */ /* 0x0001e2000810003f */
[----:B------:R-:W-:Y:S02]  /*6570*/  ISETP.NE.U32.AND P1, PT, R6, 0x1, PT ;  /* 0x000000010600780c */ /* 0x000fe40003f25070 */
[----:B------:R-:W-:Y:S02]  /*6580*/  SEL R6, RZ, 0x1, !P0 ;  /* 0x00000001ff067807 */ /* 0x000fe40004000000 */
[----:B------:R-:W-:Y:S02]  /*6590*/  ISETP.GE.U32.AND.EX P0, PT, R5, UR7, PT, P2 ;  /* 0x0000000705007c0c */ /* 0x000fe4000bf06120 */
[----:B------:R-:W-:-:S04]  /*65a0*/  ISETP.GT.U32.AND P1, PT, R13, 0x7, !P1 ;  /* 0x000000070d00780c */ /* 0x000fc80004f24070 */
[----:B0-----:R-:W-:-:S04]  /*65b0*/  SEL R7, RZ, 0x1, !P1 ;  /* 0x00000001ff077807 */ /* 0x001fc80004800000 */
[----:B------:R-:W-:Y:S01]  /*65c0*/  LOP3.LUT R15, R7, R15, R6, 0x96, !PT ;  /* 0x0000000f070f7212 */ /* 0x000fe200078e9606 */
[----:B------:R-:W-:Y:S01]  /*65d0*/  IMAD.MOV.U32 R6, RZ, RZ, -0x1 ;  /* 0xffffffffff067424 */ /* 0x000fe200078e00ff */
[----:B------:R-:W-:Y:S01]  /*65e0*/  PRMT R7, RZ, 0x7610, R7 ;  /* 0x00007610ff077816 */ /* 0x000fe20000000007 */
[----:B------:R-:W-:Y:S06]  /*65f0*/  @P0 BRA `(.L_x_118) ;  /* 0x00000004004c0947 */ /* 0x000fec0003800000 */
[----:B------:R-:W0:Y:S01]  /*6600*/  S2R R18, SR_CTAID.X ;  /* 0x0000000000127919 */ /* 0x000e220000002500 */
[----:B------:R-:W-:Y:S01]  /*6610*/  ULDC.64 UR6, c[0x0][0x628] ;  /* 0x00018a0000067ab9 */ /* 0x000fe20000000a00 */
[----:B------:R-:W-:Y:S01]  /*6620*/  ULDC UR8, c[0x0][0x630] ;  /* 0x00018c0000087ab9 */ /* 0x000fe20000000800 */
[----:B------:R-:W-:Y:S01]  /*6630*/  ISETP.NE.U32.AND P0, PT, RZ, UR6, PT ;  /* 0x00000006ff007c0c */ /* 0x000fe2000bf05070 */
[----:B------:R-:W1:Y:S01]  /*6640*/  S2R R19, SR_CTAID.Y ;  /* 0x0000000000137919 */ /* 0x000e620000002600 */
[----:B------:R-:W-:Y:S01]  /*6650*/  ULDC UR9, c[0x0][0x150] ;  /* 0x0000540000097ab9 */ /* 0x000fe20000000800 */
[----:B------:R-:W-:Y:S01]  /*6660*/  IMAD.MOV.U32 R6, RZ, RZ, R4 ;  /* 0x000000ffff067224 */ /* 0x000fe200078e0004 */
[----:B------:R-:W-:Y:S01]  /*6670*/  ISETP.NE.AND.EX P0, PT, RZ, UR7, PT, P0 ;  /* 0x00000007ff007c0c */ /* 0x000fe2000bf05300 */
[----:B------:R-:W-:Y:S01]  /*6680*/  IMAD.MOV.U32 R7, RZ, RZ, R5 ;  /* 0x000000ffff077224 */ /* 0x000fe200078e0005 */
[----:B0-----:R-:W-:-:S11]  /*6690*/  I2FP.F32.U32 R20, R18 ;  /* 0x0000001200147245 */ /* 0x001fd60000201000 */
[----:B------:R-:W-:Y:S05]  /*66a0*/  @!P0 BRA `(.L_x_119) ;  /* 0x0000000000288947 */ /* 0x000fea0003800000 */
[----:B------:R-:W-:Y:S02]  /*66b0*/  ULDC UR5, c[0x0][0x634] ;  /* 0x00018d0000057ab9 */ /* 0x000fe40000000800 */
[----:B------:R-:W-:-:S05]  /*66c0*/  IADD3 R7, P0, R4, UR5, RZ ;  /* 0x0000000504077c10 */ /* 0x000fca000ff1e0ff */
[----:B------:R-:W-:-:S04]  /*66d0*/  IMAD.X R21, RZ, RZ, R5, P0 ;  /* 0x000000ffff157224 */ /* 0x000fc800000e0605 */
[----:B------:R-:W-:-:S04]  /*66e0*/  IMAD.WIDE.U32 R8, R21, UR6, RZ ;  /* 0x0000000615087c25 */ /* 0x000fc8000f8e00ff */
[----:B------:R-:W-:-:S04]  /*66f0*/  IMAD.WIDE.U32 R8, P0, R7, UR7, R8 ;  /* 0x0000000707087c25 */ /* 0x000fc8000f800008 */
[----:B------:R-:W-:-:S04]  /*6700*/  IMAD.WIDE.U32 R6, R7, UR6, RZ ;  /* 0x0000000607067c25 */ /* 0x000fc8000f8e00ff */
[----:B------:R-:W-:Y:S01]  /*6710*/  IMAD.MOV.U32 R6, RZ, RZ, R9 ;  /* 0x000000ffff067224 */ /* 0x000fe200078e0009 */
[----:B------:R-:W-:Y:S01]  /*6720*/  IADD3 RZ, P1, R7, R8, RZ ;  /* 0x0000000807ff7210 */ /* 0x000fe20007f3e0ff */
[----:B------:R-:W-:-:S04]  /*6730*/  IMAD.X R7, RZ, RZ, RZ, P0 ;  /* 0x000000ffff077224 */ /* 0x000fc800000e06ff */
[----:B------:R-:W-:-:S08]  /*6740*/  IMAD.WIDE.U32.X R6, R21, UR7, R6, P1 ;  /* 0x0000000715067c25 */ /* 0x000fd000088e0406 */
.L_x_119:
[--C-:B------:R-:W-:Y:S01]  /*6750*/  SHF.R.U64 R16, R6, UR8, R7.reuse ;  /* 0x0000000806107c19 */ /* 0x100fe20008001207 */
[----:B------:R-:W-:Y:S01]  /*6760*/  FMUL R20, R20, UR9 ;  /* 0x0000000914147c20 */ /* 0x000fe20008400000 */
[----:B------:R-:W0:Y:S01]  /*6770*/  LDC R21, c[0x0][0x144] ;  /* 0x00005100ff157b82 */ /* 0x000e220000000800 */
[----:B-1----:R-:W-:Y:S01]  /*6780*/  I2FP.F32.U32 R8, R19 ;  /* 0x0000001300087245 */ /* 0x002fe20000201000 */
[----:B------:R-:W-:Y:S01]  /*6790*/  ULDC UR5, c[0x0][0x154] ;  /* 0x0000550000057ab9 */ /* 0x000fe20000000800 */
[----:B------:R-:W-:Y:S01]  /*67a0*/  SHF.R.U32.HI R6, RZ, UR8, R7 ;  /* 0x00000008ff067c19 */ /* 0x000fe20008011607 */
[----:B------:R-:W-:Y:S01]  /*67b0*/  ULDC.64 UR6, c[0x0][0x620] ;  /* 0x0001880000067ab9 */ /* 0x000fe20000000a00 */
[----:B------:R-:W-:Y:S01]  /*67c0*/  IADD3 R7, P0, RZ, -R16, RZ ;  /* 0x80000010ff077210 */ /* 0x000fe20007f1e0ff */
[----:B------:R-:W1:Y:S01]  /*67d0*/  F2I.U32.TRUNC.NTZ R20, R20 ;  /* 0x0000001400147305 */ /* 0x000e62000020f000 */
[----:B------:R-:W-:Y:S01]  /*67e0*/  FMUL R8, R8, UR5 ;  /* 0x0000000508087c20 */ /* 0x000fe20008400000 */
[----:B------:R-:W2:Y:S01]  /*67f0*/  LDC R22, c[0x0][0x148] ;  /* 0x00005200ff167b82 */ /* 0x000ea20000000800 */
[----:B------:R-:W-:Y:S01]  /*6800*/  ULDC UR5, c[0x0][0x618] ;  /* 0x0001860000057ab9 */ /* 0x000fe20000000800 */
[----:B------:R-:W-:-:S04]  /*6810*/  IMAD.X R6, RZ, RZ, ~R6, P0 ;  /* 0x000000ffff067224 */ /* 0x000fc800000e0e06 */
[----:B------:R-:W-:Y:S01]  /*6820*/  IMAD R6, R6, UR6, RZ ;  /* 0x0000000606067c24 */ /* 0x000fe2000f8e02ff */
[----:B------:R-:W3:Y:S03]  /*6830*/  F2I.U32.TRUNC.NTZ R8, R8 ;  /* 0x0000000800087305 */ /* 0x000ee6000020f000 */
[C---:B------:R-:W-:Y:S02]  /*6840*/  IMAD R9, R7.reuse, UR7, R6 ;  /* 0x0000000707097c24 */ /* 0x040fe4000f8e0206 */
[----:B------:R-:W-:Y:S01]  /*6850*/  IMAD.WIDE.U32 R6, R7, UR6, R4 ;  /* 0x0000000607067c25 */ /* 0x000fe2000f8e0004 */
[----:B------:R-:W-:Y:S02]  /*6860*/  ULDC.64 UR6, c[0x0][0x640] ;  /* 0x0001900000067ab9 */ /* 0x000fe40000000a00 */
[----:B------:R-:W-:Y:S01]  /*6870*/  ISETP.NE.U32.AND P0, PT, RZ, UR6, PT ;  /* 0x00000006ff007c0c */ /* 0x000fe2000bf05070 */
[----:B-1----:R-:W-:-:S02]  /*6880*/  IMAD.MOV R20, RZ, RZ, -R20 ;  /* 0x000000ffff147224 */ /* 0x002fc400078e0a14 */
[----:B------:R-:W-:Y:S01]  /*6890*/  IMAD.IADD R7, R7, 0x1, R9 ;  /* 0x0000000107077824 */ /* 0x000fe200078e0209 */
[----:B------:R-:W-:Y:S01]  /*68a0*/  ISETP.NE.AND.EX P0, PT, RZ, UR7, PT, P0 ;  /* 0x00000007ff007c0c */ /* 0x000fe2000bf05300 */
[----:B0-----:R-:W-:-:S03]  /*68b0*/  IMAD R18, R21, R20, R18 ;  /* 0x0000001415127224 */ /* 0x001fc600078e0212 */
[--C-:B------:R-:W-:Y:S01]  /*68c0*/  SHF.R.U64 R20, R6, UR5, R7.reuse ;  /* 0x0000000506147c19 */ /* 0x100fe20008001207 */
[----:B---3--:R-:W-:Y:S01]  /*68d0*/  IMAD.MOV R6, RZ, RZ, -R8 ;  /* 0x000000ffff067224 */ /* 0x008fe200078e0a08 */
[----:B------:R-:W-:Y:S01]  /*68e0*/  SHF.R.U32.HI R7, RZ, UR5, R7 ;  /* 0x00000005ff077c19 */ /* 0x000fe20008011607 */
[----:B------:R-:W-:Y:S02]  /*68f0*/  ULDC UR5, c[0x0][0x608] ;  /* 0x0001820000057ab9 */ /* 0x000fe40000000800 */
[----:B--2---:R-:W-:Y:S01]  /*6900*/  @P4 IMAD R18, R22, R6, R19 ;  /* 0x0000000616124224 */ /* 0x004fe200078e0213 */
[--C-:B------:R-:W-:Y:S02]  /*6910*/  SHF.R.U64 R22, R20, UR5, R7.reuse ;  /* 0x0000000514167c19 */ /* 0x100fe40008001207 */
[----:B------:R-:W-:Y:S01]  /*6920*/  SHF.R.U32.HI R7, RZ, UR5, R7 ;  /* 0x00000005ff077c19 */ /* 0x000fe20008011607 */
[----:B------:R-:W-:-:S03]  /*6930*/  ULDC UR5, c[0x0][0x658] ;  /* 0x0001960000057ab9 */ /* 0x000fc60000000800 */
[--C-:B------:R-:W-:Y:S02]  /*6940*/  SHF.R.U64 R19, R22, UR5, R7.reuse ;  /* 0x0000000516137c19 */ /* 0x100fe40008001207 */
[----:B------:R-:W-:-:S03]  /*6950*/  SHF.R.U32.HI R21, RZ, UR5, R7 ;  /* 0x00000005ff157c19 */ /* 0x000fc60008011607 */
[----:B------:R-:W-:Y:S02]  /*6960*/  IMAD.MOV.U32 R8, RZ, RZ, R19 ;  /* 0x000000ffff087224 */ /* 0x000fe400078e0013 */
[----:B------:R-:W-:Y:S01]  /*6970*/  IMAD.MOV.U32 R7, RZ, RZ, R21 ;  /* 0x000000ffff077224 */ /* 0x000fe200078e0015 */
[----:B------:R-:W-:Y:S06]  /*6980*/  @!P0 BRA `(.L_x_120) ;  /* 0x00000000002c8947 */ /* 0x000fec0003800000 */
        /* <DEDUP_REMOVED lines=9> */
[----:B------:R-:W-:-:S04]  /*6a20*/  IMAD.WIDE.U32.X R6, R21, UR7, R6, P1 ;  /* 0x0000000715067c25 */ /* 0x000fc800088e0406 */
[----:B------:R-:W-:-:S07]  /*6a30*/  IMAD.MOV.U32 R8, RZ, RZ, R6 ;  /* 0x000000ffff087224 */ /* 0x000fce00078e0006 */
.L_x_120:
[----:B------:R-:W-:Y:S01]  /*6a40*/  ULDC UR5, c[0x0][0x648] ;  /* 0x0001920000057ab9 */ /* 0x000fe20000000800 */
[----:B------:R-:W-:Y:S01]  /*6a50*/  LOP3.LUT R6, R22, UR17, RZ, 0xc0, !PT ;  /* 0x0000001116067c12 */ /* 0x000fe2000f8ec0ff */
[----:B------:R-:W-:Y:S01]  /*6a60*/  ULDC UR6, c[0x0][0x610] ;  /* 0x0001840000067ab9 */ /* 0x000fe20000000800 */
[----:B------:R-:W-:Y:S01]  /*6a70*/  SHF.R.U64 R7, R8, UR5, R7 ;  /* 0x0000000508077c19 */ /* 0x000fe20008001207 */
[----:B------:R-:W-:Y:S01]  /*6a80*/  ULDC UR5, c[0x0][0x638] ;  /* 0x00018e0000057ab9 */ /* 0x000fe20000000800 */
[----:B------:R-:W-:-:S03]  /*6a90*/  LOP3.LUT R20, R20, UR4, RZ, 0xc0, !PT ;  /* 0x0000000414147c12 */ /* 0x000fc6000f8ec0ff */
[----:B------:R-:W-:Y:S02]  /*6aa0*/  IMAD.MOV R8, RZ, RZ, -R7 ;  /* 0x000000ffff087224 */ /* 0x000fe400078e0a07 */
[----:B------:R-:W-:Y:S02]  /*6ab0*/  IMAD R7, R7, UR18, R6 ;  /* 0x0000001207077c24 */ /* 0x000fe4000f8e0206 */
[----:B------:R-:W-:Y:S01]  /*6ac0*/  IMAD R19, R8, UR5, R19 ;  /* 0x0000000508137c24 */ /* 0x000fe2000f8e0213 */
[----:B------:R-:W-:Y:S01]  /*6ad0*/  ULDC UR5, c[0x0][0x600] ;  /* 0x0001800000057ab9 */ /* 0x000fe20000000800 */
[----:B------:R-:W-:Y:S02]  /*6ae0*/  IMAD R18, R7, UR6, R18 ;  /* 0x0000000607127c24 */ /* 0x000fe4000f8e0212 */
[----:B------:R-:W-:Y:S02]  /*6af0*/  IMAD R19, R19, UR5, R20 ;  /* 0x0000000513137c24 */ /* 0x000fe4000f8e0214 */
[----:B------:R-:W-:-:S03]  /*6b00*/  IMAD.MOV.U32 R7, RZ, RZ, 0x1 ;  /* 0x00000001ff077424 */ /* 0x000fc600078e00ff */
[----:B------:R-:W-:Y:S02]  /*6b10*/  SEL R6, R19, R18, !P4 ;  /* 0x0000001213067207 */ /* 0x000fe40006000000 */
[----:B------:R-:W-:-:S07]  /*6b20*/  SEL R18, R18, R19, !P4 ;  /* 0x0000001312127207 */ /* 0x000fce0006000000 */
.L_x_118:
[----:B------:R-:W-:Y:S05]  /*6b30*/  BSYNC B1 ;  /* 0x0000000000017941 */ /* 0x000fea0003800000 */
.L_x_117:
[----:B------:R-:W-:-:S13]  /*6b40*/  LOP3.LUT P0, RZ, R7, 0xff, RZ, 0xc0, !PT ;  /* 0x000000ff07ff7812 */ /* 0x000fda000780c0ff */
[----:B------:R-:W-:Y:S05]  /*6b50*/  @P0 BRA `(.L_x_121) ;  /* 0xfffffff400440947 */ /* 0x000fea000383ffff */
[----:B------:R-:W-:Y:S05]  /*6b60*/  BSYNC B0 ;  /* 0x0000000000007941 */ /* 0x000fea0003800000 */
.L_x_110:
[----:B------:R-:W-:-:S03]  /*6b70*/  UMOV UR5, 0xffffffff ;  /* 0xffffffff00057882 */ /* 0x000fc60000000000 */
[----:B------:R-:W-:Y:S05]  /*6b80*/  BRA.DIV UR5, `(.L_x_122) ;  /* 0x0000000605ac7947 */ /* 0x000fea000b800000 */
[----:B------:R-:W-:-:S13]  /*6b90*/  ELECT P0, URZ, PT ;  /* 0x00000000003f782f */ /* 0x000fda0003800000 */
.L_x_140:
[----:B------:R-:W-:Y:S04]  /*6ba0*/  BSSY B0, `(.L_x_123) ;  /* 0x000004f000007945 */ /* 0x000fe80003800000 */
[----:B------:R-:W-:Y:S05]  /*6bb0*/  @!P0 BRA `(.L_x_124) ;  /* 0x0000000400348947 */ /* 0x000fea0003800000 */
[----:B------:R-:W-:-:S04]  /*6bc0*/  LOP3.LUT R2, R2, 0x2, RZ, 0xfc, !PT ;  /* 0x0000000202027812 */ /* 0x000fc800078efcff */
[----:B------:R-:W-:-:S13]  /*6bd0*/  ISETP.NE.AND P0, PT, R2, 0x3, PT ;  /* 0x000000030200780c */ /* 0x000fda0003f05270 */
[----:B------:R-:W-:Y:S05]  /*6be0*/  @!P0 BRA `(.L_x_125) ;  /* 0x0000000000048947 */ /* 0x000fea0003800000 */
[----:B------:R-:W-:Y:S01]  /*6bf0*/  BPT.TRAP 0x1 ;  /* 0x000000040000795c */ /* 0x000fe20000300000 */
.L_x_125:
[----:B------:R-:W0:Y:S01]  /*6c00*/  S2R R3, SR_CgaCtaId ;  /* 0x0000000000037919 */ /* 0x000e220000008800 */
[----:B------:R-:W-:Y:S02]  /*6c10*/  MOV R0, 0x400 ;  /* 0x0000040000007802 */ /* 0x000fe40000000f00 */
[----:B------:R-:W-:Y:S02]  /*6c20*/  SHF.L.U32 R2, R15, 0x1f, RZ ;  /* 0x0000001f0f027819 */ /* 0x000fe400000006ff */
[----:B0-----:R-:W-:-:S05]  /*6c30*/  LEA R3, R3, R0, 0x18 ;  /* 0x0000000003037211 */ /* 0x001fca00078ec0ff */
[----:B------:R-:W-:-:S04]  /*6c40*/  VIADD R3, R3, 0x40 ;  /* 0x0000004003037836 */ /* 0x000fc80000000000 */
[C---:B------:R-:W-:Y:S02]  /*6c50*/  IMAD R5, R14.reuse, 0x8, R3 ;  /* 0x000000080e057824 */ /* 0x040fe400078e0203 */
[----:B------:R-:W-:Y:S02]  /*6c60*/  VIADD R14, R14, 0x1 ;  /* 0x000000010e0e7836 */ /* 0x000fe40000000000 */
[----:B------:R-:W0:Y:S03]  /*6c70*/  SYNCS.PHASECHK.TRANS64.TRYWAIT P0, [R5+URZ], R2 ;  /* 0x00000002050075a7 */ /* 0x000e26000800017f */
[----:B------:R-:W-:-:S04]  /*6c80*/  ISETP.NE.AND P1, PT, R14, 0x8, PT ;  /* 0x000000080e00780c */ /* 0x000fc80003f25270 */
[----:B------:R-:W-:Y:S02]  /*6c90*/  SEL R0, RZ, 0x1, P1 ;  /* 0x00000001ff007807 */ /* 0x000fe40000800000 */
[----:B------:R-:W-:Y:S02]  /*6ca0*/  SEL R14, R14, RZ, P1 ;  /* 0x000000ff0e0e7207 */ /* 0x000fe40000800000 */
[----:B------:R-:W-:-:S03]  /*6cb0*/  LOP3.LUT R15, R15, R0, RZ, 0x3c, !PT ;  /* 0x000000000f0f7212 */ /* 0x000fc600078e3cff */
[----:B------:R-:W-:Y:S01]  /*6cc0*/  IMAD R7, R14, 0x8, R3 ;  /* 0x000000080e077824 */ /* 0x000fe200078e0203 */
[----:B------:R-:W-:Y:S01]  /*6cd0*/  SHF.L.U32 R4, R15, 0x1f, RZ ;  /* 0x0000001f0f047819 */ /* 0x000fe200000006ff */
[----:B0-----:R-:W-:Y:S06]  /*6ce0*/  @!P0 BRA `(.L_x_126) ;  /* 0x0000000400748947 */ /* 0x001fec0003800000 */
.L_x_141:
[----:B------:R-:W1:Y:S01]  /*6cf0*/  SYNCS.PHASECHK.TRANS64.TRYWAIT P0, [R7+URZ], R4 ;  /* 0x00000004070075a7 */ /* 0x000e62000800017f */
[----:B------:R-:W-:-:S05]  /*6d00*/  VIADD R0, R14, 0x1 ;  /* 0x000000010e007836 */ /* 0x000fca0000000000 */
[----:B------:R-:W-:-:S04]  /*6d10*/  ISETP.NE.AND P1, PT, R0, 0x8, PT ;  /* 0x000000080000780c */ /* 0x000fc80003f25270 */
[----:B0-----:R-:W-:Y:S02]  /*6d20*/  SEL R2, RZ, 0x1, P1 ;  /* 0x00000001ff027807 */ /* 0x001fe40000800000 */
[----:B------:R-:W-:Y:S02]  /*6d30*/  SEL R0, R0, RZ, P1 ;  /* 0x000000ff00007207 */ /* 0x000fe40000800000 */
[----:B------:R-:W-:-:S03]  /*6d40*/  LOP3.LUT R15, R15, R2, RZ, 0x3c, !PT ;  /* 0x000000020f0f7212 */ /* 0x000fc600078e3cff */
[----:B------:R-:W-:Y:S01]  /*6d50*/  IMAD R6, R0, 0x8, R3 ;  /* 0x0000000800067824 */ /* 0x000fe200078e0203 */
[----:B------:R-:W-:Y:S01]  /*6d60*/  SHF.L.U32 R5, R15, 0x1f, RZ ;  /* 0x0000001f0f057819 */ /* 0x000fe200000006ff */
[----:B-1----:R-:W-:Y:S06]  /*6d70*/  @!P0 BRA `(.L_x_127) ;  /* 0x0000000400648947 */ /* 0x002fec0003800000 */
.L_x_142:
[----:B------:R-:W1:Y:S01]  /*6d80*/  SYNCS.PHASECHK.TRANS64.TRYWAIT P0, [R6+URZ], R5 ;  /* 0x00000005060075a7 */ /* 0x000e62000800017f */
[----:B------:R-:W-:-:S05]  /*6d90*/  VIADD R0, R0, 0x1 ;  /* 0x0000000100007836 */ /* 0x000fca0000000000 */
[----:B------:R-:W-:-:S04]  /*6da0*/  ISETP.NE.AND P1, PT, R0, 0x8, PT ;  /* 0x000000080000780c */ /* 0x000fc80003f25270 */
[----:B------:R-:W-:Y:S02]  /*6db0*/  SEL R2, RZ, 0x1, P1 ;  /* 0x00000001ff027807 */ /* 0x000fe40000800000 */
[----:B------:R-:W-:Y:S02]  /*6dc0*/  SEL R0, R0, RZ, P1 ;  /* 0x000000ff00007207 */ /* 0x000fe40000800000 */
[----:B------:R-:W-:-:S03]  /*6dd0*/  LOP3.LUT R15, R15, R2, RZ, 0x3c, !PT ;  /* 0x000000020f0f7212 */ /* 0x000fc600078e3cff */
[----:B0-----:R-:W-:Y:S01]  /*6de0*/  IMAD R7, R0, 0x8, R3 ;  /* 0x0000000800077824 */ /* 0x001fe200078e0203 */
[----:B------:R-:W-:Y:S01]  /*6df0*/  SHF.L.U32 R4, R15, 0x1f, RZ ;  /* 0x0000001f0f047819 */ /* 0x000fe200000006ff */
[----:B-1----:R-:W-:Y:S06]  /*6e00*/  @!P0 BRA `(.L_x_128) ;  /* 0x0000000400548947 */ /* 0x002fec0003800000 */
.L_x_143:
        /* <DEDUP_REMOVED lines=9> */
.L_x_144:
        /* <DEDUP_REMOVED lines=9> */
.L_x_145:
        /* <DEDUP_REMOVED lines=9> */
.L_x_146:
[----:B------:R-:W1:Y:S01]  /*6fc0*/  SYNCS.PHASECHK.TRANS64.TRYWAIT P0, [R6+URZ], R5 ;  /* 0x00000005060075a7 */ /* 0x000e62000800017f */
[----:B------:R-:W-:-:S05]  /*6fd0*/  VIADD R0, R0, 0x1 ;  /* 0x0000000100007836 */ /* 0x000fca0000000000 */
[----:B------:R-:W-:-:S04]  /*6fe0*/  ISETP.NE.AND P1, PT, R0, 0x8, PT ;  /* 0x000000080000780c */ /* 0x000fc80003f25270 */
[----:B------:R-:W-:Y:S02]  /*6ff0*/  SEL R2, RZ, 0x1, P1 ;  /* 0x00000001ff027807 */ /* 0x000fe40000800000 */
[----:B------:R-:W-:Y:S02]  /*7000*/  SEL R0, R0, RZ, P1 ;  /* 0x000000ff00007207 */ /* 0x000fe40000800000 */
[----:B------:R-:W-:Y:S01]  /*7010*/  LOP3.LUT R2, R15, R2, RZ, 0x3c, !PT ;  /* 0x000000020f027212 */ /* 0x000fe200078e3cff */
[----:B-1----:R-:W-:Y:S06]  /*7020*/  @!P0 BRA `(.L_x_132) ;  /* 0x00000004001c8947 */ /* 0x002fec0003800000 */
.L_x_147:
[----:B------:R-:W-:Y:S01]  /*7030*/  IMAD R3, R0, 0x8, R3 ;  /* 0x0000000800037824 */ /* 0x000fe200078e0203 */
[----:B------:R-:W-:-:S07]  /*7040*/  SHF.L.U32 R0, R2, 0x1f, RZ ;  /* 0x0000001f02007819 */ /* 0x000fce00000006ff */
.L_x_133:
[----:B--2---:R2:W3:Y:S02]  /*7050*/  SYNCS.PHASECHK.TRANS64.TRYWAIT P0, [R3+URZ], R0 ;  /* 0x00000000030075a7 */ /* 0x0044e4000800017f */
[----:B---3--:R-:W-:Y:S05]  /*7060*/  @!P0 NANOSLEEP.SYNCS 0x989680 ;  /* 0x009896800000895d */ /* 0x008fea0003900000 */
[----:B------:R-:W3:Y:S02]  /*7070*/  @!P0 SYNCS.PHASECHK.TRANS64 P0, [R3+URZ], R0 ;  /* 0x00000000030085a7 */ /* 0x000ee4000800007f */
[----:B---3--:R-:W-:Y:S05]  /*7080*/  @!P0 BRA `(.L_x_133) ;  /* 0xfffffffc00f08947 */ /* 0x008fea000383ffff */
.L_x_124:
[----:B------:R-:W-:Y:S05]  /*7090*/  BSYNC B0 ;  /* 0x0000000000007941 */ /* 0x000fea0003800000 */
.L_x_123:
[----:B------:R-:W-:Y:S05]  /*70a0*/  EXIT ;  /* 0x000000000000794d */ /* 0x000fea0003800000 */
.L_x_22:
[----:B-1----:R-:W-:-:S04]  /*70b0*/  IMAD.U32 R9, RZ, RZ, UR6 ;  /* 0x00000006ff097e24 */ /* 0x002fc8000f8e00ff */
[----:B------:R1:W3:Y:S03]  /*70c0*/  SYNCS.PHASECHK.TRANS64.TRYWAIT P0, [R9+URZ], R8 ;  /* 0x00000008090075a7 */ /* 0x0002e6000800017f */
[----:B---3--:R-:W-:Y:S05]  /*70d0*/  @!P0 NANOSLEEP.SYNCS 0x989680 ;  /* 0x009896800000895d */ /* 0x008fea0003900000 */
[----:B------:R-:W3:Y:S02]  /*70e0*/  @!P0 SYNCS.PHASECHK.TRANS64 P0, [R9+URZ], R8 ;  /* 0x00000008090085a7 */ /* 0x000ee4000800007f */
[----:B---3--:R-:W-:Y:S05]  /*70f0*/  @!P0 BRA `(.L_x_22) ;  /* 0xfffffffc00ec8947 */ /* 0x008fea000383ffff */
[----:B------:R-:W-:Y:S05]  /*7100*/  BRA `(.L_x_21) ;  /* 0xffffffa400647947 */ /* 0x000fea000383ffff */
.L_x_28:
[----:B-1----:R-:W-:-:S04]  /*7110*/  IMAD.U32 R11, RZ, RZ, UR13 ;  /* 0x0000000dff0b7e24 */ /* 0x002fc8000f8e00ff */
[----:B------:R1:W3:Y:S03]  /*7120*/  SYNCS.PHASECHK.TRANS64.TRYWAIT P0, [R11+URZ], R10 ;  /* 0x0000000a0b0075a7 */ /* 0x0002e6000800017f */
[----:B---3--:R-:W-:Y:S05]  /*7130*/  @!P0 NANOSLEEP.SYNCS 0x989680 ;  /* 0x009896800000895d */ /* 0x008fea0003900000 */
[----:B------:R-:W3:Y:S02]  /*7140*/  @!P0 SYNCS.PHASECHK.TRANS64 P0, [R11+URZ], R10 ;  /* 0x0000000a0b0085a7 */ /* 0x000ee4000800007f */
[----:B---3--:R-:W-:Y:S05]  /*7150*/  @!P0 BRA `(.L_x_28) ;  /* 0xfffffffc00ec8947 */ /* 0x008fea000383ffff */
[----:B------:R-:W-:Y:S05]  /*7160*/  BRA `(.L_x_27) ;  /* 0xffffffac00587947 */ /* 0x000fea000383ffff */
.L_x_111:
[----:B------:R-:W-:Y:S01]  /*7170*/  BSSY B1, `(.L_x_134) ;  /* 0x0000006000017945 */ /* 0x000fe20003800000 */
[----:B------:R-:W-:-:S07]  /*7180*/  IMAD.MOV.U32 R7, RZ, RZ, -0x1 ;  /* 0xffffffffff077424 */ /* 0x000fce00078e00ff */
[----:B------:R-:W-:Y:S05]  /*7190*/  WARPSYNC.COLLECTIVE R7, `(.L_x_135) ;  /* 0x00000000070c7348 */ /* 0x000fea0003c00000 */
[----:B------:R-:W-:Y:S02]  /*71a0*/  ELECT P0, UR62, PT ;  /* 0x00000000003e782f */ /* 0x000fe40003800000 */
[----:B------:R-:W-:Y:S01]  /*71b0*/  MOV R7, UR62 ;  /* 0x0000003e00077c02 */ /* 0x000fe20008000f00 */
[----:B------:R-:W-:Y:S10]  /*71c0*/  ENDCOLLECTIVE ;  /* 0x000000000000791b */ /* 0x000ff40003800000 */
.L_x_135:
[----:B------:R-:W-:Y:S05]  /*71d0*/  BSYNC B1 ;  /* 0x0000000000017941 */ /* 0x000fea0003800000 */
.L_x_134:
[----:B------:R-:W-:Y:S05]  /*71e0*/  BRA `(.L_x_136) ;  /* 0xffffffec00ac7947 */ /* 0x000fea000383ffff */
.L_x_114:
[----:B0-----:R0:W1:Y:S02]  /*71f0*/  SYNCS.PHASECHK.TRANS64.TRYWAIT P0, [R21+URZ+0x40], R8 ;  /* 0x00004008150075a7 */ /* 0x001064000800017f */
[----:B-1----:R-:W-:Y:S05]  /*7200*/  @!P0 NANOSLEEP.SYNCS 0x989680 ;  /* 0x009896800000895d */ /* 0x002fea0003900000 */
[----:B------:R-:W1:Y:S02]  /*7210*/  @!P0 SYNCS.PHASECHK.TRANS64 P0, [R21+URZ+0x40], R8 ;  /* 0x00004008150085a7 */ /* 0x000e64000800007f */
[----:B-1----:R-:W-:Y:S05]  /*7220*/  @!P0 BRA `(.L_x_114) ;  /* 0xfffffffc00f08947 */ /* 0x002fea000383ffff */
[----:B------:R-:W-:Y:S05]  /*7230*/  BRA `(.L_x_137) ;  /* 0xffffffec00e47947 */ /* 0x000fea000383ffff */
.L_x_122:
[----:B------:R-:W-:Y:S01]  /*7240*/  BSSY B0, `(.L_x_138) ;  /* 0x0000006000007945 */ /* 0x000fe20003800000 */
[----:B------:R-:W-:-:S07]  /*7250*/  IMAD.MOV.U32 R7, RZ, RZ, -0x1 ;  /* 0xffffffffff077424 */ /* 0x000fce00078e00ff */
[----:B------:R-:W-:Y:S05]  /*7260*/  WARPSYNC.COLLECTIVE R7, `(.L_x_139) ;  /* 0x00000000070c7348 */ /* 0x000fea0003c00000 */
[----:B------:R-:W-:Y:S02]  /*7270*/  ELECT P0, UR62, PT ;  /* 0x00000000003e782f */ /* 0x000fe40003800000 */
[----:B------:R-:W-:Y:S01]  /*7280*/  MOV R7, UR62 ;  /* 0x0000003e00077c02 */ /* 0x000fe20008000f00 */
[----:B------:R-:W-:Y:S10]  /*7290*/  ENDCOLLECTIVE ;  /* 0x000000000000791b */ /* 0x000ff40003800000 */
.L_x_139:
[----:B------:R-:W-:Y:S05]  /*72a0*/  BSYNC B0 ;  /* 0x0000000000007941 */ /* 0x000fea0003800000 */
.L_x_138:
[----:B------:R-:W-:Y:S05]  /*72b0*/  BRA `(.L_x_140) ;  /* 0xfffffff800387947 */ /* 0x000fea000383ffff */
.L_x_126:
[----:B0-----:R0:W1:Y:S02]  /*72c0*/  SYNCS.PHASECHK.TRANS64.TRYWAIT P0, [R5+URZ], R2 ;  /* 0x00000002050075a7 */ /* 0x001064000800017f */
[----:B-1----:R-:W-:Y:S05]  /*72d0*/  @!P0 NANOSLEEP.SYNCS 0x989680 ;  /* 0x009896800000895d */ /* 0x002fea0003900000 */
[----:B------:R-:W1:Y:S02]  /*72e0*/  @!P0 SYNCS.PHASECHK.TRANS64 P0, [R5+URZ], R2 ;  /* 0x00000002050085a7 */ /* 0x000e64000800007f */
[----:B-1----:R-:W-:Y:S05]  /*72f0*/  @!P0 BRA `(.L_x_126) ;  /* 0xfffffffc00f08947 */ /* 0x002fea000383ffff */
[----:B------:R-:W-:Y:S05]  /*7300*/  BRA `(.L_x_141) ;  /* 0xfffffff800787947 */ /* 0x000fea000383ffff */
.L_x_127:
[----:B0-----:R0:W1:Y:S02]  /*7310*/  SYNCS.PHASECHK.TRANS64.TRYWAIT P0, [R7+URZ], R4 ;  /* 0x00000004070075a7 */ /* 0x001064000800017f */
[----:B-1----:R-:W-:Y:S05]  /*7320*/  @!P0 NANOSLEEP.SYNCS 0x989680 ;  /* 0x009896800000895d */ /* 0x002fea0003900000 */
[----:B------:R-:W1:Y:S02]  /*7330*/  @!P0 SYNCS.PHASECHK.TRANS64 P0, [R7+URZ], R4 ;  /* 0x00000004070085a7 */ /* 0x000e64000800007f */
[----:B-1----:R-:W-:Y:S05]  /*7340*/  @!P0 BRA `(.L_x_127) ;  /* 0xfffffffc00f08947 */ /* 0x002fea000383ffff */
[----:B------:R-:W-:Y:S05]  /*7350*/  BRA `(.L_x_142) ;  /* 0xfffffff800887947 */ /* 0x000fea000383ffff */
.L_x_128:
[----:B0-----:R0:W1:Y:S02]  /*7360*/  SYNCS.PHASECHK.TRANS64.TRYWAIT P0, [R6+URZ], R5 ;  /* 0x00000005060075a7 */ /* 0x001064000800017f */
[----:B-1----:R-:W-:Y:S05]  /*7370*/  @!P0 NANOSLEEP.SYNCS 0x989680 ;  /* 0x009896800000895d */ /* 0x002fea0003900000 */
[----:B------:R-:W1:Y:S02]  /*7380*/  @!P0 SYNCS.PHASECHK.TRANS64 P0, [R6+URZ], R5 ;  /* 0x00000005060085a7 */ /* 0x000e64000800007f */
[----:B-1----:R-:W-:Y:S05]  /*7390*/  @!P0 BRA `(.L_x_128) ;  /* 0xfffffffc00f08947 */ /* 0x002fea000383ffff */
[----:B------:R-:W-:Y:S05]  /*73a0*/  BRA `(.L_x_143) ;  /* 0xfffffff800987947 */ /* 0x000fea000383ffff */
.L_x_129:
[----:B0-----:R0:W1:Y:S02]  /*73b0*/  SYNCS.PHASECHK.TRANS64.TRYWAIT P0, [R7+URZ], R4 ;  /* 0x00000004070075a7 */ /* 0x001064000800017f */
[----:B-1----:R-:W-:Y:S05]  /*73c0*/  @!P0 NANOSLEEP.SYNCS 0x989680 ;  /* 0x009896800000895d */ /* 0x002fea0003900000 */
[----:B------:R-:W1:Y:S02]  /*73d0*/  @!P0 SYNCS.PHASECHK.TRANS64 P0, [R7+URZ], R4 ;  /* 0x00000004070085a7 */ /* 0x000e64000800007f */
[----:B-1----:R-:W-:Y:S05]  /*73e0*/  @!P0 BRA `(.L_x_129) ;  /* 0xfffffffc00f08947 */ /* 0x002fea000383ffff */
[----:B------:R-:W-:Y:S05]  /*73f0*/  BRA `(.L_x_144) ;  /* 0xfffffff800a87947 */ /* 0x000fea000383ffff */
.L_x_130:
[----:B0-----:R0:W1:Y:S02]  /*7400*/  SYNCS.PHASECHK.TRANS64.TRYWAIT P0, [R6+URZ], R5 ;  /* 0x00000005060075a7 */ /* 0x001064000800017f */
[----:B-1----:R-:W-:Y:S05]  /*7410*/  @!P0 NANOSLEEP.SYNCS 0x989680 ;  /* 0x009896800000895d */ /* 0x002fea0003900000 */
[----:B------:R-:W1:Y:S02]  /*7420*/  @!P0 SYNCS.PHASECHK.TRANS64 P0, [R6+URZ], R5 ;  /* 0x00000005060085a7 */ /* 0x000e64000800007f */
[----:B-1----:R-:W-:Y:S05]  /*7430*/  @!P0 BRA `(.L_x_130) ;  /* 0xfffffffc00f08947 */ /* 0x002fea000383ffff */
[----:B------:R-:W-:Y:S05]  /*7440*/  BRA `(.L_x_145) ;  /* 0xfffffff800b87947 */ /* 0x000fea000383ffff */
.L_x_131:
[----:B0-----:R0:W1:Y:S02]  /*7450*/  SYNCS.PHASECHK.TRANS64.TRYWAIT P0, [R7+URZ], R4 ;  /* 0x00000004070075a7 */ /* 0x001064000800017f */
[----:B-1----:R-:W-:Y:S05]  /*7460*/  @!P0 NANOSLEEP.SYNCS 0x989680 ;  /* 0x009896800000895d */ /* 0x002fea0003900000 */
[----:B------:R-:W1:Y:S02]  /*7470*/  @!P0 SYNCS.PHASECHK.TRANS64 P0, [R7+URZ], R4 ;  /* 0x00000004070085a7 */ /* 0x000e64000800007f */
[----:B-1----:R-:W-:Y:S05]  /*7480*/  @!P0 BRA `(.L_x_131) ;  /* 0xfffffffc00f08947 */ /* 0x002fea000383ffff */
[----:B------:R-:W-:Y:S05]  /*7490*/  BRA `(.L_x_146) ;  /* 0xfffffff800c87947 */ /* 0x000fea000383ffff */
.L_x_132:
[----:B-1----:R1:W2:Y:S02]  /*74a0*/  SYNCS.PHASECHK.TRANS64.TRYWAIT P0, [R6+URZ], R5 ;  /* 0x00000005060075a7 */ /* 0x0022a4000800017f */
[----:B--2---:R-:W-:Y:S05]  /*74b0*/  @!P0 NANOSLEEP.SYNCS 0x989680 ;  /* 0x009896800000895d */ /* 0x004fea0003900000 */
[----:B------:R-:W2:Y:S02]  /*74c0*/  @!P0 SYNCS.PHASECHK.TRANS64 P0, [R6+URZ], R5 ;  /* 0x00000005060085a7 */ /* 0x000ea4000800007f */
[----:B--2---:R-:W-:Y:S05]  /*74d0*/  @!P0 BRA `(.L_x_132) ;  /* 0xfffffffc00f08947 */ /* 0x004fea000383ffff */
[----:B------:R-:W-:Y:S05]  /*74e0*/  BRA `(.L_x_147) ;  /* 0xfffffff800d07947 */ /* 0x000fea000383ffff */
.L_x_148:
[----:B------:R-:W-:-:S00]  /*74f0*/  BRA `(.L_x_148) ;  /* 0xfffffffc00fc7947 */ /* 0x000fc0000383ffff */
[----:B------:R-:W-:-:S00]  /*7500*/  NOP ;  /* 0x0000000000007918 */ /* 0x000fc00000000000 */
[----:B------:R-:W-:-:S00]  /*7510*/  NOP ;  /* 0x0000000000007918 */ /* 0x000fc00000000000 */
[----:B------:R-:W-:-:S00]  /*7520*/  NOP ;  /* 0x0000000000007918 */ /* 0x000fc00000000000 */
[----:B------:R-:W-:-:S00]  /*7530*/  NOP ;  /* 0x0000000000007918 */ /* 0x000fc00000000000 */
[----:B------:R-:W-:-:S00]  /*7540*/  NOP ;  /* 0x0000000000007918 */ /* 0x000fc00000000000 */
[----:B------:R-:W-:-:S00]  /*7550*/  NOP ;  /* 0x0000000000007918 */ /* 0x000fc00000000000 */
[----:B------:R-:W-:-:S00]  /*7560*/  NOP ;  /* 0x0000000000007918 */ /* 0x000fc00000000000 */
[----:B------:R-:W-:-:S00]  /*7570*/  NOP ;  /* 0x0000000000007918 */ /* 0x000fc00000000000 */
.L_x_149:


//--------------------- .nv.shared._ZN7cutlass13device_kernelINS_4gemm6kernel13GemmUniversalIN4cute5tupleIJiiiiEEENS1_10collective13CollectiveMmaINS1_37MainloopSm90TmaGmmaWarpSpecializedFP8ILi8ENS5_IJNS4_1CILi2EEENSA_ILi1EEESC_EEENS1_35KernelTmaWarpSpecializedCooperativeEEENS5_IJNSA_ILi192EEENSA_ILi32EEENSA_ILi128EEEEEENS_12float_e4m3_tENS5_IJlSC_lEEESK_SL_NS4_8TiledMMAINS4_8MMA_AtomIJNS4_4SM904GMMA30MMA_64x32x32_F32E4M3E4M3_SS_TNILNSP_7ScaleInE1ELSR_1EEEEEENS4_6LayoutISD_NS5_IJSC_NSA_ILi0EEESV_EEEEENS5_IJNS4_10UnderscoreESY_SY_EEEEENS4_13SM90_TMA_LOADENS4_14ComposedLayoutINS4_7SwizzleILi3ELi4ELi3EEENS4_18smem_ptr_flag_bitsILi8EEENSU_INS5_IJNSA_ILi8EEESI_EEENS5_IJSI_SC_EEEEEEEvNS4_8identityENS4_23SM90_TMA_LOAD_MULTICASTES1B_vS1C_EENS_8epilogue10collective6detail29Sm90TmaWarpSpecializedAdapterINS1G_15DefaultEpilogueISK_SL_SL_NS1F_6thread17LinearCombinationISK_Li1EffLNS1K_9ScaleType4KindE0ELNS_15FloatRoundStyleE2ESK_EENS1_15EpilogueDefaultEEEEEvvEEEEvNT_6ParamsE --------------------------
	.section	.nv.shared._ZN7cutlass13device_kernelINS_4gemm6kernel13GemmUniversalIN4cute5tupleIJiiiiEEENS1_10collective13CollectiveMmaINS1_37MainloopSm90TmaGmmaWarpSpecializedFP8ILi8ENS5_IJNS4_1CILi2EEENSA_ILi1EEESC_EEENS1_35KernelTmaWarpSpecializedCooperativeEEENS5_IJNSA_ILi192EEENSA_ILi32EEENSA_ILi128EEEEEENS_12float_e4m3_tENS5_IJlSC_lEEESK_SL_NS4_8TiledMMAINS4_8MMA_AtomIJNS4_4SM904GMMA30MMA_64x32x32_F32E4M3E4M3_SS_TNILNSP_7ScaleInE1ELSR_1EEEEEENS4_6LayoutISD_NS5_IJSC_NSA_ILi0EEESV_EEEEENS5_IJNS4_10UnderscoreESY_SY_EEEEENS4_13SM90_TMA_LOADENS4_14ComposedLayoutINS4_7SwizzleILi3ELi4ELi3EEENS4_18smem_ptr_flag_bitsILi8EEENSU_INS5_IJNSA_ILi8EEESI_EEENS5_IJSI_SC_EEEEEEEvNS4_8identityENS4_23SM90_TMA_LOAD_MULTICASTES1B_vS1C_EENS_8epilogue10collective6detail29Sm90TmaWarpSpecializedAdapterINS1G_15DefaultEpilogueISK_SL_SL_NS1F_6thread17LinearCombinationISK_Li1EffLNS1K_9ScaleType4KindE0ELNS_15FloatRoundStyleE2ESK_EENS1_15EpilogueDefaultEEEEEvvEEEEvNT_6ParamsE,"aw",@nobits
	.sectionflags	@""
	.align	16
	.zero		1024


//--------------------- .nv.shared.reserved.0     --------------------------
	.section	.nv.shared.reserved.0,"aw",@nobits
	.weak		__nv_reservedSMEM_offset_0_alias
	.size		__nv_reservedSMEM_offset_0_alias, 0, 0
	.other		__nv_reservedSMEM_offset_0_alias,@"STO_CUDA_RESERVED_SHARED STV_DEFAULT"
__nv_reservedSMEM_offset_0_alias:
	.zero		0


//--------------------- .nv.global                --------------------------
	.section	.nv.global,"aw",@nobits
.nv.global:
	.type		_ZN40_INTERNAL_46fed313_4_k_cu_69515631_132204cute1_E,@object
	.size		_ZN40_INTERNAL_46fed313_4_k_cu_69515631_132204cute1_E,(_ZN40_INTERNAL_46fed313_4_k_cu_69515631_132204cuda3std3__45__cpo6cbeginE - _ZN40_INTERNAL_46fed313_4_k_cu_69515631_132204cute1_E)
_ZN40_INTERNAL_46fed313_4_k_cu_69515631_132204cute1_E:
	.zero		1
	.type		_ZN40_INTERNAL_46fed313_4_k_cu_69515631_132204cuda3std3__45__cpo6cbeginE,@object
	.size		_ZN40_INTERNAL_46fed313_4_k_cu_69515631_132204cuda3std3__45__cpo6cbeginE,(_ZN40_INTERNAL_46fed313_4_k_cu_69515631_132204cuda3std3__48in_placeE - _ZN40_INTERNAL_46fed313_4_k_cu_69515631_132204cuda3std3__45__cpo6cbeginE)
_ZN40_INTERNAL_46fed313_4_k_cu_69515631_132204cuda3std3__45__cpo6cbeginE:
	.zero		1
	.type		_ZN40_INTERNAL_46fed313_4_k_cu_69515631_132204cuda3std3__48in_placeE,@object
	.size		_ZN40_INTERNAL_46fed313_4_k_cu_69515631_132204cuda3std3__48in_placeE,(_ZN40_INTERNAL_46fed313_4_k_cu_69515631_132204cuda3std6ranges3__45__cpo9iter_moveE - _ZN40_INTERNAL_46fed313_4_k_cu_69515631_132204cuda3std3__48in_placeE)
_ZN40_INTERNAL_46fed313_4_k_cu_69515631_132204cuda3std3__48in_placeE:
	.zero		1
	.type		_ZN40_INTERNAL_46fed313_4_k_cu_69515631_132204cuda3std6ranges3__45__cpo9iter_moveE,@object
	.size		_ZN40_INTERNAL_46fed313_4_k_cu_69515631_132204cuda3std6ranges3__45__cpo9iter_moveE,(_ZN40_INTERNAL_46fed313_4_k_cu_69515631_132204cuda3std3__45__cpo5beginE - _ZN40_INTERNAL_46fed313_4_k_cu_69515631_132204cuda3std6ranges3__45__cpo9iter_moveE)
_ZN40_INTERNAL_46fed313_4_k_cu_69515631_132204cuda3std6ranges3__45__cpo9iter_moveE:
	.zero		1
	.type		_ZN40_INTERNAL_46fed313_4_k_cu_69515631_132204cuda3std3__45__cpo5beginE,@object
	.size		_ZN40_INTERNAL_46fed313_4_k_cu_69515631_132204cuda3std3__45__cpo5beginE,(_ZN40_INTERNAL_46fed313_4_k_cu_69515631_132204cuda3std3__442_GLOBAL__N__46fed313_4_k_cu_69515631_132206ignoreE - _ZN40_INTERNAL_46fed313_4_k_cu_69515631_132204cuda3std3__45__cpo5beginE)
_ZN40_INTERNAL_46fed313_4_k_cu_69515631_132204cuda3std3__45__cpo5beginE:
	.zero		1
	.type		_ZN40_INTERNAL_46fed313_4_k_cu_69515631_132204cuda3std3__442_GLOBAL__N__46fed313_4_k_cu_69515631_132206ignoreE,@object
	.size		_ZN40_INTERNAL_46fed313_4_k_cu_69515631_132204cuda3std3__442_GLOBAL__N__46fed313_4_k_cu_69515631_132206ignoreE,(_ZN40_INTERNAL_46fed313_4_k_cu_69515631_132204cute7productE - _ZN40_INTERNAL_46fed313_4_k_cu_69515631_132204cuda3std3__442_GLOBAL__N__46fed313_4_k_cu_69515631_132206ignoreE)
_ZN40_INTERNAL_46fed313_4_k_cu_69515631_132204cuda3std3__442_GLOBAL__N__46fed313_4_k_cu_69515631_132206ignoreE:
	.zero		1
	.type		_ZN40_INTERNAL_46fed313_4_k_cu_69515631_132204cute7productE,@object
	.size		_ZN40_INTERNAL_46fed313_4_k_cu_69515631_132204cute7productE,(_ZN40_INTERNAL_46fed313_4_k_cu_69515631_132204cuda3std3__45__cpo3endE - _ZN40_INTERNAL_46fed313_4_k_cu_69515631_132204cute7productE)
_ZN40_INTERNAL_46fed313_4_k_cu_69515631_132204cute7productE:
	.zero		1
	.type		_ZN40_INTERNAL_46fed313_4_k_cu_69515631_132204cuda3std3__45__cpo3endE,@object
	.size		_ZN40_INTERNAL_46fed313_4_k_cu_69515631_132204cuda3std3__45__cpo3endE,(_ZN40_INTERNAL_46fed313_4_k_cu_69515631_132204cuda3std3__419piecewise_constructE - _ZN40_INTERNAL_46fed313_4_k_cu_69515631_132204cuda3std3__45__cpo3endE)
_ZN40_INTERNAL_46fed313_4_k_cu_69515631_132204cuda3std3__45__cpo3endE:
	.zero		1
	.type		_ZN40_INTERNAL_46fed313_4_k_cu_69515631_132204cuda3std3__419piecewise_constructE,@object
	.size		_ZN40_INTERNAL_46fed313_4_k_cu_69515631_132204cuda3std3__419piecewise_constructE,(_ZN40_INTERNAL_46fed313_4_k_cu_69515631_132204cuda3std3__45__cpo4cendE - _ZN40_INTERNAL_46fed313_4_k_cu_69515631_132204cuda3std3__419piecewise_constructE)
_ZN40_INTERNAL_46fed313_4_k_cu_69515631_132204cuda3std3__419piecewise_constructE:
	.zero		1
	.type		_ZN40_INTERNAL_46fed313_4_k_cu_69515631_132204cuda3std3__45__cpo4cendE,@object
	.size		_ZN40_INTERNAL_46fed313_4_k_cu_69515631_132204cuda3std3__45__cpo4cendE,(_ZN40_INTERNAL_46fed313_4_k_cu_69515631_132204cuda3std6ranges3__45__cpo4swapE - _ZN40_INTERNAL_46fed313_4_k_cu_69515631_132204cuda3std3__45__cpo4cendE)
_ZN40_INTERNAL_46fed313_4_k_cu_69515631_132204cuda3std3__45__cpo4cendE:
	.zero		1
	.type		_ZN40_INTERNAL_46fed313_4_k_cu_69515631_132204cuda3std6ranges3__45__cpo4swapE,@object
	.size		_ZN40_INTERNAL_46fed313_4_k_cu_69515631_132204cuda3std6ranges3__45__cpo4swapE,(.L_7 - _ZN40_INTERNAL_46fed313_4_k_cu_69515631_132204cuda3std6ranges3__45__cpo4swapE)
_ZN40_INTERNAL_46fed313_4_k_cu_69515631_132204cuda3std6ranges3__45__cpo4swapE:
	.zero		1
.L_7:


//--------------------- .nv.constant0._ZN7cutlass13device_kernelINS_4gemm6kernel13GemmUniversalIN4cute5tupleIJiiiiEEENS1_10collective13CollectiveMmaINS1_37MainloopSm90TmaGmmaWarpSpecializedFP8ILi8ENS5_IJNS4_1CILi2EEENSA_ILi1EEESC_EEENS1_35KernelTmaWarpSpecializedCooperativeEEENS5_IJNSA_ILi192EEENSA_ILi32EEENSA_ILi128EEEEEENS_12float_e4m3_tENS5_IJlSC_lEEESK_SL_NS4_8TiledMMAINS4_8MMA_AtomIJNS4_4SM904GMMA30MMA_64x32x32_F32E4M3E4M3_SS_TNILNSP_7ScaleInE1ELSR_1EEEEEENS4_6LayoutISD_NS5_IJSC_NSA_ILi0EEESV_EEEEENS5_IJNS4_10UnderscoreESY_SY_EEEEENS4_13SM90_TMA_LOADENS4_14ComposedLayoutINS4_7SwizzleILi3ELi4ELi3EEENS4_18smem_ptr_flag_bitsILi8EEENSU_INS5_IJNSA_ILi8EEESI_EEENS5_IJSI_SC_EEEEEEEvNS4_8identityENS4_23SM90_TMA_LOAD_MULTICASTES1B_vS1C_EENS_8epilogue10collective6detail29Sm90TmaWarpSpecializedAdapterINS1G_15DefaultEpilogueISK_SL_SL_NS1F_6thread17LinearCombinationISK_Li1EffLNS1K_9ScaleType4KindE0ELNS_15FloatRoundStyleE2ESK_EENS1_15EpilogueDefaultEEEEEvvEEEEvNT_6ParamsE --------------------------
	.section	.nv.constant0._ZN7cutlass13device_kernelINS_4gemm6kernel13GemmUniversalIN4cute5tupleIJiiiiEEENS1_10collective13CollectiveMmaINS1_37MainloopSm90TmaGmmaWarpSpecializedFP8ILi8ENS5_IJNS4_1CILi2EEENSA_ILi1EEESC_EEENS1_35KernelTmaWarpSpecializedCooperativeEEENS5_IJNSA_ILi192EEENSA_ILi32EEENSA_ILi128EEEEEENS_12float_e4m3_tENS5_IJlSC_lEEESK_SL_NS4_8TiledMMAINS4_8MMA_AtomIJNS4_4SM904GMMA30MMA_64x32x32_F32E4M3E4M3_SS_TNILNSP_7ScaleInE1ELSR_1EEEEEENS4_6LayoutISD_NS5_IJSC_NSA_ILi0EEESV_EEEEENS5_IJNS4_10UnderscoreESY_SY_EEEEENS4_13SM90_TMA_LOADENS4_14ComposedLayoutINS4_7SwizzleILi3ELi4ELi3EEENS4_18smem_ptr_flag_bitsILi8EEENSU_INS5_IJNSA_ILi8EEESI_EEENS5_IJSI_SC_EEEEEEEvNS4_8identityENS4_23SM90_TMA_LOAD_MULTICASTES1B_vS1C_EENS_8epilogue10collective6detail29Sm90TmaWarpSpecializedAdapterINS1G_15DefaultEpilogueISK_SL_SL_NS1F_6thread17LinearCombinationISK_Li1EffLNS1K_9ScaleType4KindE0ELNS_15FloatRoundStyleE2ESK_EENS1_15EpilogueDefaultEEEEEvvEEEEvNT_6ParamsE,"a",@progbits
	.sectionflags	@""
	.align	4
.nv.constant0._ZN7cutlass13device_kernelINS_4gemm6kernel13GemmUniversalIN4cute5tupleIJiiiiEEENS1_10collective13CollectiveMmaINS1_37MainloopSm90TmaGmmaWarpSpecializedFP8ILi8ENS5_IJNS4_1CILi2EEENSA_ILi1EEESC_EEENS1_35KernelTmaWarpSpecializedCooperativeEEENS5_IJNSA_ILi192EEENSA_ILi32EEENSA_ILi128EEEEEENS_12float_e4m3_tENS5_IJlSC_lEEESK_SL_NS4_8TiledMMAINS4_8MMA_AtomIJNS4_4SM904GMMA30MMA_64x32x32_F32E4M3E4M3_SS_TNILNSP_7ScaleInE1ELSR_1EEEEEENS4_6LayoutISD_NS5_IJSC_NSA_ILi0EEESV_EEEEENS5_IJNS4_10UnderscoreESY_SY_EEEEENS4_13SM90_TMA_LOADENS4_14ComposedLayoutINS4_7SwizzleILi3ELi4ELi3EEENS4_18smem_ptr_flag_bitsILi8EEENSU_INS5_IJNSA_ILi8EEESI_EEENS5_IJSI_SC_EEEEEEEvNS4_8identityENS4_23SM90_TMA_LOAD_MULTICASTES1B_vS1C_EENS_8epilogue10collective6detail29Sm90TmaWarpSpecializedAdapterINS1G_15DefaultEpilogueISK_SL_SL_NS1F_6thread17LinearCombinationISK_Li1EffLNS1K_9ScaleType4KindE0ELNS_15FloatRoundStyleE2ESK_EENS1_15EpilogueDefaultEEEEEvvEEEEvNT_6ParamsE:
	.zero		1664


//--------------------- SYMBOLS --------------------------

	.type		.nv.reservedSmem.offset0,@object
	.size		.nv.reservedSmem.offset0,0x4
